//
// Generated by NVIDIA NVVM Compiler
//
// Compiler Build ID: CL-36424714
// Cuda compilation tools, release 13.0, V13.0.88
// Based on NVVM 20.0.0
//

.version 9.0
.target sm_100
.address_size 64

	// .globl	_Z12setup_kernelP17curandStateXORWOW
.global .align 4 .b8 precalc_xorwow_matrix[102400];
.global .align 4 .b8 precalc_xorwow_offset_matrix[102400];
.global .align 4 .b8 mrg32k3aM1[2304];
.global .align 4 .b8 mrg32k3aM2[2304];
.global .align 4 .b8 mrg32k3aM1SubSeq[2016];
.global .align 4 .b8 mrg32k3aM2SubSeq[2016];
.global .align 4 .b8 mrg32k3aM1Seq[2304];
.global .align 4 .b8 mrg32k3aM2Seq[2304];
.const .align 8 .b8 __cr_lgamma_table[72];
// _ZZ11Monte_CarloP17curandStateXORWOWPiiE5cache has been demoted

.visible .entry _Z12setup_kernelP17curandStateXORWOW(
	.param .u64 .ptr .align 1 _Z12setup_kernelP17curandStateXORWOW_param_0
)
{
	.reg .pred 	%p<24>;
	.reg .b32 	%r<406>;
	.reg .b64 	%rd<18>;

	ld.param.u64 	%rd8, [_Z12setup_kernelP17curandStateXORWOW_param_0];
	cvta.to.global.u64 	%rd9, %rd8;
	mov.u32 	%r182, %tid.x;
	mov.u32 	%r183, %ntid.x;
	mov.u32 	%r184, %ctaid.x;
	mad.lo.s32 	%r185, %r183, %r184, %r182;
	cvt.s64.s32 	%rd17, %r185;
	mul.wide.s32 	%rd10, %r185, 48;
	add.s64 	%rd2, %rd9, %rd10;
	mov.b32 	%r186, 1796439969;
	mov.b32 	%r187, 1034849956;
	st.global.v2.u32 	[%rd2], {%r187, %r186};
	mov.b32 	%r188, -123459836;
	mov.b32 	%r189, 1982719849;
	st.global.v2.u32 	[%rd2+8], {%r189, %r188};
	mov.b32 	%r190, 1678766501;
	mov.b32 	%r191, -589760388;
	st.global.v2.u32 	[%rd2+16], {%r191, %r190};
	setp.eq.s32 	%p1, %r185, 0;
	@%p1 bra 	$L__BB0_42;
	mov.b32 	%r312, 0;
	mov.u64 	%rd12, precalc_xorwow_matrix;
$L__BB0_2:
	and.b64  	%rd4, %rd17, 3;
	setp.eq.s64 	%p2, %rd4, 0;
	@%p2 bra 	$L__BB0_41;
	mul.wide.u32 	%rd11, %r312, 3200;
	add.s64 	%rd5, %rd12, %rd11;
	cvt.u32.u64 	%r2, %rd4;
	mov.b32 	%r313, 0;
$L__BB0_4:
	mov.b32 	%r326, 0;
	mov.u32 	%r327, %r326;
	mov.u32 	%r328, %r326;
	mov.u32 	%r329, %r326;
	mov.u32 	%r330, %r326;
	mov.u32 	%r319, %r326;
$L__BB0_5:
	mul.wide.u32 	%rd13, %r319, 4;
	add.s64 	%rd14, %rd2, %rd13;
	ld.global.u32 	%r10, [%rd14+4];
	shl.b32 	%r11, %r319, 5;
	mov.b32 	%r325, 0;
$L__BB0_6:
	.pragma "nounroll";
	shr.u32 	%r196, %r10, %r325;
	and.b32  	%r197, %r196, 1;
	setp.eq.b32 	%p3, %r197, 1;
	not.pred 	%p4, %p3;
	add.s32 	%r198, %r11, %r325;
	mul.lo.s32 	%r199, %r198, 5;
	mul.wide.u32 	%rd15, %r199, 4;
	add.s64 	%rd6, %rd5, %rd15;
	@%p4 bra 	$L__BB0_8;
	ld.global.u32 	%r200, [%rd6];
	xor.b32  	%r330, %r330, %r200;
	ld.global.u32 	%r201, [%rd6+4];
	xor.b32  	%r329, %r329, %r201;
	ld.global.u32 	%r202, [%rd6+8];
	xor.b32  	%r328, %r328, %r202;
	ld.global.u32 	%r203, [%rd6+12];
	xor.b32  	%r327, %r327, %r203;
	ld.global.u32 	%r204, [%rd6+16];
	xor.b32  	%r326, %r326, %r204;
$L__BB0_8:
	and.b32  	%r206, %r196, 2;
	setp.eq.s32 	%p5, %r206, 0;
	@%p5 bra 	$L__BB0_10;
	ld.global.u32 	%r207, [%rd6+20];
	xor.b32  	%r330, %r330, %r207;
	ld.global.u32 	%r208, [%rd6+24];
	xor.b32  	%r329, %r329, %r208;
	ld.global.u32 	%r209, [%rd6+28];
	xor.b32  	%r328, %r328, %r209;
	ld.global.u32 	%r210, [%rd6+32];
	xor.b32  	%r327, %r327, %r210;
	ld.global.u32 	%r211, [%rd6+36];
	xor.b32  	%r326, %r326, %r211;
$L__BB0_10:
	and.b32  	%r213, %r196, 4;
	setp.eq.s32 	%p6, %r213, 0;
	@%p6 bra 	$L__BB0_12;
	ld.global.u32 	%r214, [%rd6+40];
	xor.b32  	%r330, %r330, %r214;
	ld.global.u32 	%r215, [%rd6+44];
	xor.b32  	%r329, %r329, %r215;
	ld.global.u32 	%r216, [%rd6+48];
	xor.b32  	%r328, %r328, %r216;
	ld.global.u32 	%r217, [%rd6+52];
	xor.b32  	%r327, %r327, %r217;
	ld.global.u32 	%r218, [%rd6+56];
	xor.b32  	%r326, %r326, %r218;
$L__BB0_12:
	and.b32  	%r220, %r196, 8;
	setp.eq.s32 	%p7, %r220, 0;
	@%p7 bra 	$L__BB0_14;
	ld.global.u32 	%r221, [%rd6+60];
	xor.b32  	%r330, %r330, %r221;
	ld.global.u32 	%r222, [%rd6+64];
	xor.b32  	%r329, %r329, %r222;
	ld.global.u32 	%r223, [%rd6+68];
	xor.b32  	%r328, %r328, %r223;
	ld.global.u32 	%r224, [%rd6+72];
	xor.b32  	%r327, %r327, %r224;
	ld.global.u32 	%r225, [%rd6+76];
	xor.b32  	%r326, %r326, %r225;
$L__BB0_14:
	and.b32  	%r227, %r196, 16;
	setp.eq.s32 	%p8, %r227, 0;
	@%p8 bra 	$L__BB0_16;
	ld.global.u32 	%r228, [%rd6+80];
	xor.b32  	%r330, %r330, %r228;
	ld.global.u32 	%r229, [%rd6+84];
	xor.b32  	%r329, %r329, %r229;
	ld.global.u32 	%r230, [%rd6+88];
	xor.b32  	%r328, %r328, %r230;
	ld.global.u32 	%r231, [%rd6+92];
	xor.b32  	%r327, %r327, %r231;
	ld.global.u32 	%r232, [%rd6+96];
	xor.b32  	%r326, %r326, %r232;
$L__BB0_16:
	and.b32  	%r234, %r196, 32;
	setp.eq.s32 	%p9, %r234, 0;
	@%p9 bra 	$L__BB0_18;
	ld.global.u32 	%r235, [%rd6+100];
	xor.b32  	%r330, %r330, %r235;
	ld.global.u32 	%r236, [%rd6+104];
	xor.b32  	%r329, %r329, %r236;
	ld.global.u32 	%r237, [%rd6+108];
	xor.b32  	%r328, %r328, %r237;
	ld.global.u32 	%r238, [%rd6+112];
	xor.b32  	%r327, %r327, %r238;
	ld.global.u32 	%r239, [%rd6+116];
	xor.b32  	%r326, %r326, %r239;
$L__BB0_18:
	and.b32  	%r241, %r196, 64;
	setp.eq.s32 	%p10, %r241, 0;
	@%p10 bra 	$L__BB0_20;
	ld.global.u32 	%r242, [%rd6+120];
	xor.b32  	%r330, %r330, %r242;
	ld.global.u32 	%r243, [%rd6+124];
	xor.b32  	%r329, %r329, %r243;
	ld.global.u32 	%r244, [%rd6+128];
	xor.b32  	%r328, %r328, %r244;
	ld.global.u32 	%r245, [%rd6+132];
	xor.b32  	%r327, %r327, %r245;
	ld.global.u32 	%r246, [%rd6+136];
	xor.b32  	%r326, %r326, %r246;
$L__BB0_20:
	and.b32  	%r248, %r196, 128;
	setp.eq.s32 	%p11, %r248, 0;
	@%p11 bra 	$L__BB0_22;
	ld.global.u32 	%r249, [%rd6+140];
	xor.b32  	%r330, %r330, %r249;
	ld.global.u32 	%r250, [%rd6+144];
	xor.b32  	%r329, %r329, %r250;
	ld.global.u32 	%r251, [%rd6+148];
	xor.b32  	%r328, %r328, %r251;
	ld.global.u32 	%r252, [%rd6+152];
	xor.b32  	%r327, %r327, %r252;
	ld.global.u32 	%r253, [%rd6+156];
	xor.b32  	%r326, %r326, %r253;
$L__BB0_22:
	and.b32  	%r255, %r196, 256;
	setp.eq.s32 	%p12, %r255, 0;
	@%p12 bra 	$L__BB0_24;
	ld.global.u32 	%r256, [%rd6+160];
	xor.b32  	%r330, %r330, %r256;
	ld.global.u32 	%r257, [%rd6+164];
	xor.b32  	%r329, %r329, %r257;
	ld.global.u32 	%r258, [%rd6+168];
	xor.b32  	%r328, %r328, %r258;
	ld.global.u32 	%r259, [%rd6+172];
	xor.b32  	%r327, %r327, %r259;
	ld.global.u32 	%r260, [%rd6+176];
	xor.b32  	%r326, %r326, %r260;
$L__BB0_24:
	and.b32  	%r262, %r196, 512;
	setp.eq.s32 	%p13, %r262, 0;
	@%p13 bra 	$L__BB0_26;
	ld.global.u32 	%r263, [%rd6+180];
	xor.b32  	%r330, %r330, %r263;
	ld.global.u32 	%r264, [%rd6+184];
	xor.b32  	%r329, %r329, %r264;
	ld.global.u32 	%r265, [%rd6+188];
	xor.b32  	%r328, %r328, %r265;
	ld.global.u32 	%r266, [%rd6+192];
	xor.b32  	%r327, %r327, %r266;
	ld.global.u32 	%r267, [%rd6+196];
	xor.b32  	%r326, %r326, %r267;
$L__BB0_26:
	and.b32  	%r269, %r196, 1024;
	setp.eq.s32 	%p14, %r269, 0;
	@%p14 bra 	$L__BB0_28;
	ld.global.u32 	%r270, [%rd6+200];
	xor.b32  	%r330, %r330, %r270;
	ld.global.u32 	%r271, [%rd6+204];
	xor.b32  	%r329, %r329, %r271;
	ld.global.u32 	%r272, [%rd6+208];
	xor.b32  	%r328, %r328, %r272;
	ld.global.u32 	%r273, [%rd6+212];
	xor.b32  	%r327, %r327, %r273;
	ld.global.u32 	%r274, [%rd6+216];
	xor.b32  	%r326, %r326, %r274;
$L__BB0_28:
	and.b32  	%r276, %r196, 2048;
	setp.eq.s32 	%p15, %r276, 0;
	@%p15 bra 	$L__BB0_30;
	ld.global.u32 	%r277, [%rd6+220];
	xor.b32  	%r330, %r330, %r277;
	ld.global.u32 	%r278, [%rd6+224];
	xor.b32  	%r329, %r329, %r278;
	ld.global.u32 	%r279, [%rd6+228];
	xor.b32  	%r328, %r328, %r279;
	ld.global.u32 	%r280, [%rd6+232];
	xor.b32  	%r327, %r327, %r280;
	ld.global.u32 	%r281, [%rd6+236];
	xor.b32  	%r326, %r326, %r281;
$L__BB0_30:
	and.b32  	%r283, %r196, 4096;
	setp.eq.s32 	%p16, %r283, 0;
	@%p16 bra 	$L__BB0_32;
	ld.global.u32 	%r284, [%rd6+240];
	xor.b32  	%r330, %r330, %r284;
	ld.global.u32 	%r285, [%rd6+244];
	xor.b32  	%r329, %r329, %r285;
	ld.global.u32 	%r286, [%rd6+248];
	xor.b32  	%r328, %r328, %r286;
	ld.global.u32 	%r287, [%rd6+252];
	xor.b32  	%r327, %r327, %r287;
	ld.global.u32 	%r288, [%rd6+256];
	xor.b32  	%r326, %r326, %r288;
$L__BB0_32:
	and.b32  	%r290, %r196, 8192;
	setp.eq.s32 	%p17, %r290, 0;
	@%p17 bra 	$L__BB0_34;
	ld.global.u32 	%r291, [%rd6+260];
	xor.b32  	%r330, %r330, %r291;
	ld.global.u32 	%r292, [%rd6+264];
	xor.b32  	%r329, %r329, %r292;
	ld.global.u32 	%r293, [%rd6+268];
	xor.b32  	%r328, %r328, %r293;
	ld.global.u32 	%r294, [%rd6+272];
	xor.b32  	%r327, %r327, %r294;
	ld.global.u32 	%r295, [%rd6+276];
	xor.b32  	%r326, %r326, %r295;
$L__BB0_34:
	and.b32  	%r297, %r196, 16384;
	setp.eq.s32 	%p18, %r297, 0;
	@%p18 bra 	$L__BB0_36;
	ld.global.u32 	%r298, [%rd6+280];
	xor.b32  	%r330, %r330, %r298;
	ld.global.u32 	%r299, [%rd6+284];
	xor.b32  	%r329, %r329, %r299;
	ld.global.u32 	%r300, [%rd6+288];
	xor.b32  	%r328, %r328, %r300;
	ld.global.u32 	%r301, [%rd6+292];
	xor.b32  	%r327, %r327, %r301;
	ld.global.u32 	%r302, [%rd6+296];
	xor.b32  	%r326, %r326, %r302;
$L__BB0_36:
	and.b32  	%r304, %r196, 32768;
	setp.eq.s32 	%p19, %r304, 0;
	@%p19 bra 	$L__BB0_38;
	ld.global.u32 	%r305, [%rd6+300];
	xor.b32  	%r330, %r330, %r305;
	ld.global.u32 	%r306, [%rd6+304];
	xor.b32  	%r329, %r329, %r306;
	ld.global.u32 	%r307, [%rd6+308];
	xor.b32  	%r328, %r328, %r307;
	ld.global.u32 	%r308, [%rd6+312];
	xor.b32  	%r327, %r327, %r308;
	ld.global.u32 	%r309, [%rd6+316];
	xor.b32  	%r326, %r326, %r309;
$L__BB0_38:
	add.s32 	%r325, %r325, 16;
	setp.ne.s32 	%p20, %r325, 32;
	@%p20 bra 	$L__BB0_6;
	mad.lo.s32 	%r310, %r319, -31, %r11;
	add.s32 	%r319, %r310, 1;
	setp.ne.s32 	%p21, %r319, 5;
	@%p21 bra 	$L__BB0_5;
	st.global.u32 	[%rd2+4], %r330;
	st.global.u32 	[%rd2+8], %r329;
	st.global.u32 	[%rd2+12], %r328;
	st.global.u32 	[%rd2+16], %r327;
	st.global.u32 	[%rd2+20], %r326;
	add.s32 	%r313, %r313, 1;
	setp.lt.u32 	%p22, %r313, %r2;
	@%p22 bra 	$L__BB0_4;
$L__BB0_41:
	shr.u64 	%rd7, %rd17, 2;
	add.s32 	%r312, %r312, 1;
	setp.gt.u64 	%p23, %rd17, 3;
	mov.u64 	%rd17, %rd7;
	@%p23 bra 	$L__BB0_2;
$L__BB0_42:
	mov.b32 	%r311, 0;
	st.global.v2.u32 	[%rd2+24], {%r311, %r311};
	st.global.u32 	[%rd2+32], %r311;
	mov.b64 	%rd16, 0;
	st.global.u64 	[%rd2+40], %rd16;
	ret;

}
	// .globl	_Z11Monte_CarloP17curandStateXORWOWPii
.visible .entry _Z11Monte_CarloP17curandStateXORWOWPii(
	.param .u64 .ptr .align 1 _Z11Monte_CarloP17curandStateXORWOWPii_param_0,
	.param .u64 .ptr .align 1 _Z11Monte_CarloP17curandStateXORWOWPii_param_1,
	.param .u32 _Z11Monte_CarloP17curandStateXORWOWPii_param_2
)
{
	.reg .pred 	%p<15>;
	.reg .b32 	%r<197>;
	.reg .b32 	%f<31>;
	.reg .b64 	%rd<7>;
	// demoted variable
	.shared .align 4 .b8 _ZZ11Monte_CarloP17curandStateXORWOWPiiE5cache[1024];
	ld.param.u64 	%rd2, [_Z11Monte_CarloP17curandStateXORWOWPii_param_0];
	ld.param.u64 	%rd3, [_Z11Monte_CarloP17curandStateXORWOWPii_param_1];
	ld.param.u32 	%r62, [_Z11Monte_CarloP17curandStateXORWOWPii_param_2];
	mov.u32 	%r1, %tid.x;
	mov.u32 	%r196, %ntid.x;
	shl.b32 	%r63, %r1, 2;
	mov.u32 	%r64, _ZZ11Monte_CarloP17curandStateXORWOWPiiE5cache;
	add.s32 	%r3, %r64, %r63;
	mov.b32 	%r65, 0;
	st.shared.u32 	[%r3], %r65;
	bar.sync 	0;
	setp.eq.s32 	%p1, %r62, 0;
	@%p1 bra 	$L__BB1_19;
	cvta.to.global.u64 	%rd4, %rd2;
	mov.u32 	%r67, %ctaid.x;
	mad.lo.s32 	%r68, %r196, %r67, %r1;
	mul.wide.u32 	%rd5, %r68, 48;
	add.s64 	%rd1, %rd4, %rd5;
	ld.global.v2.u32 	{%r4, %r186}, [%rd1];
	ld.global.v2.u32 	{%r185, %r184}, [%rd1+8];
	ld.global.v2.u32 	{%r187, %r188}, [%rd1+16];
	and.b32  	%r10, %r62, 3;
	setp.lt.u32 	%p2, %r62, 4;
	mov.u32 	%r171, %r4;
	@%p2 bra 	$L__BB1_13;
	add.s32 	%r190, %r4, 1449748;
	and.b32  	%r69, %r62, -4;
	neg.s32 	%r189, %r69;
$L__BB1_3:
	shr.u32 	%r70, %r186, 2;
	xor.b32  	%r71, %r70, %r186;
	shl.b32 	%r72, %r188, 4;
	shl.b32 	%r73, %r71, 1;
	xor.b32  	%r74, %r73, %r72;
	xor.b32  	%r75, %r74, %r71;
	xor.b32  	%r50, %r75, %r188;
	add.s32 	%r76, %r190, %r50;
	add.s32 	%r77, %r76, -1087311;
	cvt.rn.f32.u32 	%f1, %r77;
	fma.rn.f32 	%f2, %f1, 0f2F800000, 0f2F000000;
	shr.u32 	%r78, %r185, 2;
	xor.b32  	%r79, %r78, %r185;
	shl.b32 	%r80, %r50, 4;
	shl.b32 	%r81, %r79, 1;
	xor.b32  	%r82, %r81, %r80;
	xor.b32  	%r83, %r82, %r79;
	xor.b32  	%r51, %r83, %r50;
	add.s32 	%r84, %r190, %r51;
	add.s32 	%r85, %r84, -724874;
	cvt.rn.f32.u32 	%f3, %r85;
	fma.rn.f32 	%f4, %f3, 0f2F800000, 0f2F000000;
	mul.f32 	%f5, %f4, %f4;
	fma.rn.f32 	%f6, %f2, %f2, %f5;
	setp.gtu.f32 	%p3, %f6, 0f3F800000;
	@%p3 bra 	$L__BB1_5;
	ld.shared.u32 	%r86, [%r3];
	add.s32 	%r87, %r86, 1;
	st.shared.u32 	[%r3], %r87;
$L__BB1_5:
	shr.u32 	%r88, %r184, 2;
	xor.b32  	%r89, %r88, %r184;
	shl.b32 	%r90, %r51, 4;
	shl.b32 	%r91, %r89, 1;
	xor.b32  	%r92, %r91, %r90;
	xor.b32  	%r93, %r92, %r89;
	xor.b32  	%r52, %r93, %r51;
	add.s32 	%r94, %r190, %r52;
	add.s32 	%r95, %r94, -362437;
	cvt.rn.f32.u32 	%f7, %r95;
	fma.rn.f32 	%f8, %f7, 0f2F800000, 0f2F000000;
	shr.u32 	%r96, %r187, 2;
	xor.b32  	%r97, %r96, %r187;
	shl.b32 	%r98, %r52, 4;
	shl.b32 	%r99, %r97, 1;
	xor.b32  	%r100, %r99, %r98;
	xor.b32  	%r101, %r100, %r97;
	xor.b32  	%r186, %r101, %r52;
	add.s32 	%r102, %r186, %r190;
	cvt.rn.f32.u32 	%f9, %r102;
	fma.rn.f32 	%f10, %f9, 0f2F800000, 0f2F000000;
	mul.f32 	%f11, %f10, %f10;
	fma.rn.f32 	%f12, %f8, %f8, %f11;
	setp.gtu.f32 	%p4, %f12, 0f3F800000;
	@%p4 bra 	$L__BB1_7;
	ld.shared.u32 	%r103, [%r3];
	add.s32 	%r104, %r103, 1;
	st.shared.u32 	[%r3], %r104;
$L__BB1_7:
	shr.u32 	%r105, %r188, 2;
	xor.b32  	%r106, %r105, %r188;
	shl.b32 	%r107, %r186, 4;
	shl.b32 	%r108, %r106, 1;
	xor.b32  	%r109, %r108, %r107;
	xor.b32  	%r110, %r109, %r106;
	xor.b32  	%r185, %r110, %r186;
	add.s32 	%r111, %r190, %r185;
	add.s32 	%r112, %r111, 362437;
	cvt.rn.f32.u32 	%f13, %r112;
	fma.rn.f32 	%f14, %f13, 0f2F800000, 0f2F000000;
	shr.u32 	%r113, %r50, 2;
	xor.b32  	%r114, %r113, %r50;
	shl.b32 	%r115, %r185, 4;
	shl.b32 	%r116, %r114, 1;
	xor.b32  	%r117, %r116, %r115;
	xor.b32  	%r118, %r117, %r114;
	xor.b32  	%r184, %r118, %r185;
	add.s32 	%r119, %r190, %r184;
	add.s32 	%r120, %r119, 724874;
	cvt.rn.f32.u32 	%f15, %r120;
	fma.rn.f32 	%f16, %f15, 0f2F800000, 0f2F000000;
	mul.f32 	%f17, %f16, %f16;
	fma.rn.f32 	%f18, %f14, %f14, %f17;
	setp.gtu.f32 	%p5, %f18, 0f3F800000;
	@%p5 bra 	$L__BB1_9;
	ld.shared.u32 	%r121, [%r3];
	add.s32 	%r122, %r121, 1;
	st.shared.u32 	[%r3], %r122;
$L__BB1_9:
	shr.u32 	%r123, %r51, 2;
	xor.b32  	%r124, %r123, %r51;
	shl.b32 	%r125, %r184, 4;
	shl.b32 	%r126, %r124, 1;
	xor.b32  	%r127, %r126, %r125;
	xor.b32  	%r128, %r127, %r124;
	xor.b32  	%r187, %r128, %r184;
	add.s32 	%r129, %r190, %r187;
	add.s32 	%r130, %r129, 1087311;
	cvt.rn.f32.u32 	%f19, %r130;
	fma.rn.f32 	%f20, %f19, 0f2F800000, 0f2F000000;
	shr.u32 	%r131, %r52, 2;
	xor.b32  	%r132, %r131, %r52;
	shl.b32 	%r133, %r187, 4;
	shl.b32 	%r134, %r132, 1;
	xor.b32  	%r135, %r134, %r133;
	xor.b32  	%r136, %r135, %r132;
	xor.b32  	%r188, %r136, %r187;
	add.s32 	%r137, %r190, %r188;
	add.s32 	%r138, %r137, 1449748;
	cvt.rn.f32.u32 	%f21, %r138;
	fma.rn.f32 	%f22, %f21, 0f2F800000, 0f2F000000;
	mul.f32 	%f23, %f22, %f22;
	fma.rn.f32 	%f24, %f20, %f20, %f23;
	setp.gtu.f32 	%p6, %f24, 0f3F800000;
	@%p6 bra 	$L__BB1_11;
	ld.shared.u32 	%r139, [%r3];
	add.s32 	%r140, %r139, 1;
	st.shared.u32 	[%r3], %r140;
$L__BB1_11:
	add.s32 	%r190, %r190, 2899496;
	add.s32 	%r189, %r189, 4;
	setp.eq.s32 	%p7, %r189, 0;
	@%p7 bra 	$L__BB1_12;
	bra.uni 	$L__BB1_3;
$L__BB1_12:
	add.s32 	%r171, %r190, -1449748;
$L__BB1_13:
	setp.eq.s32 	%p8, %r10, 0;
	@%p8 bra 	$L__BB1_18;
	add.s32 	%r178, %r171, 724874;
	neg.s32 	%r177, %r10;
	mov.u32 	%r182, %r185;
	mov.u32 	%r183, %r186;
$L__BB1_15:
	.pragma "nounroll";
	mov.u32 	%r186, %r184;
	mov.u32 	%r185, %r187;
	mov.u32 	%r184, %r188;
	shr.u32 	%r141, %r183, 2;
	xor.b32  	%r142, %r141, %r183;
	shl.b32 	%r143, %r184, 4;
	shl.b32 	%r144, %r142, 1;
	xor.b32  	%r145, %r144, %r143;
	xor.b32  	%r146, %r145, %r142;
	xor.b32  	%r187, %r146, %r184;
	add.s32 	%r147, %r178, %r187;
	add.s32 	%r148, %r147, -362437;
	cvt.rn.f32.u32 	%f25, %r148;
	fma.rn.f32 	%f26, %f25, 0f2F800000, 0f2F000000;
	shr.u32 	%r149, %r182, 2;
	xor.b32  	%r150, %r149, %r182;
	shl.b32 	%r151, %r187, 4;
	shl.b32 	%r152, %r150, 1;
	xor.b32  	%r153, %r152, %r151;
	xor.b32  	%r154, %r153, %r150;
	xor.b32  	%r188, %r154, %r187;
	add.s32 	%r155, %r178, %r188;
	cvt.rn.f32.u32 	%f27, %r155;
	fma.rn.f32 	%f28, %f27, 0f2F800000, 0f2F000000;
	mul.f32 	%f29, %f28, %f28;
	fma.rn.f32 	%f30, %f26, %f26, %f29;
	setp.gtu.f32 	%p9, %f30, 0f3F800000;
	@%p9 bra 	$L__BB1_17;
	ld.shared.u32 	%r156, [%r3];
	add.s32 	%r157, %r156, 1;
	st.shared.u32 	[%r3], %r157;
$L__BB1_17:
	add.s32 	%r178, %r178, 724874;
	add.s32 	%r177, %r177, 1;
	setp.ne.s32 	%p10, %r177, 0;
	mov.u32 	%r182, %r185;
	mov.u32 	%r183, %r186;
	@%p10 bra 	$L__BB1_15;
$L__BB1_18:
	st.global.v2.u32 	[%rd1+8], {%r185, %r184};
	st.global.v2.u32 	[%rd1+16], {%r187, %r188};
	mad.lo.s32 	%r158, %r62, 724874, %r4;
	st.global.v2.u32 	[%rd1], {%r158, %r186};
$L__BB1_19:
	setp.lt.u32 	%p11, %r196, 2;
	@%p11 bra 	$L__BB1_23;
$L__BB1_20:
	shr.u32 	%r61, %r196, 1;
	setp.ge.u32 	%p12, %r1, %r61;
	@%p12 bra 	$L__BB1_22;
	shl.b32 	%r159, %r61, 2;
	add.s32 	%r160, %r3, %r159;
	ld.shared.u32 	%r161, [%r160];
	ld.shared.u32 	%r162, [%r3];
	add.s32 	%r163, %r162, %r161;
	st.shared.u32 	[%r3], %r163;
$L__BB1_22:
	bar.sync 	0;
	setp.gt.u32 	%p13, %r196, 3;
	mov.u32 	%r196, %r61;
	@%p13 bra 	$L__BB1_20;
$L__BB1_23:
	setp.ne.s32 	%p14, %r1, 0;
	@%p14 bra 	$L__BB1_25;
	ld.shared.u32 	%r164, [_ZZ11Monte_CarloP17curandStateXORWOWPiiE5cache];
	cvta.to.global.u64 	%rd6, %rd3;
	atom.global.add.u32 	%r165, [%rd6], %r164;
$L__BB1_25:
	ret;

}


// ===== COMPILED SASS (sm_100) =====

	.target	sm_100

	.elftype	@"ET_EXEC"


//--------------------- .note.nv.tkinfo           --------------------------
	.section	.note.nv.tkinfo,"",@"SHT_NOTE"
	.sectionflags	@"SHF_NOTE_NV_TKINFO"
	.tkinfo
        /*0018*/ 	.word	0x00000002
        /*0030*/ 	.string	""
        /*0030*/ 	.string	"ptxas"
        /*0030*/ 	.string	"Cuda compilation tools, release 13.0, V13.0.88"
        /*0030*/ 	.string	"Build cuda_13.0.r13.0/compiler.36424714_0"
        /*0030*/ 	.string	"-arch sm_100 -m 64 "



//--------------------- .note.nv.cuinfo           --------------------------
	.section	.note.nv.cuinfo,"",@"SHT_NOTE"
	.sectionflags	@"SHF_NOTE_NV_CUINFO"
        /*0018*/ 	.short	0x0002
        /*001a*/ 	.short	0x0064
        /*001c*/ 	.short	0x0082
	.zero		2


//--------------------- .nv.info                  --------------------------
	.section	.nv.info,"",@"SHT_CUDA_INFO"
	.align	4


	//----- nvinfo : EIATTR_REGCOUNT
	.align		4
        /*0000*/ 	.byte	0x04, 0x2f
        /*0002*/ 	.short	(.L_10 - .L_9)
	.align		4
.L_9:
        /*0004*/ 	.word	index@(_Z12setup_kernelP17curandStateXORWOW)
        /*0008*/ 	.word	0x0000001f


	//----- nvinfo : EIATTR_FRAME_SIZE
	.align		4
.L_10:
        /*000c*/ 	.byte	0x04, 0x11
        /*000e*/ 	.short	(.L_12 - .L_11)
	.align		4
.L_11:
        /*0010*/ 	.word	index@(_Z12setup_kernelP17curandStateXORWOW)
        /*0014*/ 	.word	0x00000000


	//----- nvinfo : EIATTR_REGCOUNT
	.align		4
.L_12:
        /*0018*/ 	.byte	0x04, 0x2f
        /*001a*/ 	.short	(.L_14 - .L_13)
	.align		4
.L_13:
        /*001c*/ 	.word	index@(_Z11Monte_CarloP17curandStateXORWOWPii)
        /*0020*/ 	.word	0x00000018


	//----- nvinfo : EIATTR_FRAME_SIZE
	.align		4
.L_14:
        /*0024*/ 	.byte	0x04, 0x11
        /*0026*/ 	.short	(.L_16 - .L_15)
	.align		4
.L_15:
        /*0028*/ 	.word	index@(_Z11Monte_CarloP17curandStateXORWOWPii)
        /*002c*/ 	.word	0x00000000


	//----- nvinfo : EIATTR_MIN_STACK_SIZE
	.align		4
.L_16:
        /*0030*/ 	.byte	0x04, 0x12
        /*0032*/ 	.short	(.L_18 - .L_17)
	.align		4
.L_17:
        /*0034*/ 	.word	index@(_Z11Monte_CarloP17curandStateXORWOWPii)
        /*0038*/ 	.word	0x00000000


	//----- nvinfo : EIATTR_MIN_STACK_SIZE
	.align		4
.L_18:
        /*003c*/ 	.byte	0x04, 0x12
        /*003e*/ 	.short	(.L_20 - .L_19)
	.align		4
.L_19:
        /*0040*/ 	.word	index@(_Z12setup_kernelP17curandStateXORWOW)
        /*0044*/ 	.word	0x00000000
.L_20:


//--------------------- .nv.compat                --------------------------
	.section	.nv.compat,"",@"SHT_CUDA_COMPAT_INFO"
	.align	4
        /*0000*/ 	.byte	0x02, 0x09, 0x00, 0x00, 0x02, 0x02, 0x01, 0x00, 0x02, 0x05, 0x05, 0x00, 0x03, 0x07, 0x01, 0x01
        /*0010*/ 	.byte	0x02, 0x03, 0x00, 0x00, 0x02, 0x06, 0x01, 0x00, 0x04, 0x0b, 0x08, 0x00, 0x01, 0x00, 0x00, 0x00
        /*0020*/ 	.byte	0x00, 0x00, 0x00, 0x00


//--------------------- .nv.info._Z11Monte_CarloP17curandStateXORWOWPii --------------------------
	.section	.nv.info._Z11Monte_CarloP17curandStateXORWOWPii,"",@"SHT_CUDA_INFO"
	.sectionflags	@""
	.align	4


	//----- nvinfo : EIATTR_CUDA_API_VERSION
	.align		4
        /*0000*/ 	.byte	0x04, 0x37
        /*0002*/ 	.short	(.L_22 - .L_21)
.L_21:
        /*0004*/ 	.word	0x00000082


	//----- nvinfo : EIATTR_KPARAM_INFO
	.align		4
.L_22:
        /*0008*/ 	.byte	0x04, 0x17
        /*000a*/ 	.short	(.L_24 - .L_23)
.L_23:
        /*000c*/ 	.word	0x00000000
        /*0010*/ 	.short	0x0002
        /*0012*/ 	.short	0x0010
        /*0014*/ 	.byte	0x00, 0xf0, 0x11, 0x00


	//----- nvinfo : EIATTR_KPARAM_INFO
	.align		4
.L_24:
        /*0018*/ 	.byte	0x04, 0x17
        /*001a*/ 	.short	(.L_26 - .L_25)
.L_25:
        /*001c*/ 	.word	0x00000000
        /*0020*/ 	.short	0x0001
        /*0022*/ 	.short	0x0008
        /*0024*/ 	.byte	0x00, 0xf5, 0x21, 0x00


	//----- nvinfo : EIATTR_KPARAM_INFO
	.align		4
.L_26:
        /*0028*/ 	.byte	0x04, 0x17
        /*002a*/ 	.short	(.L_28 - .L_27)
.L_27:
        /*002c*/ 	.word	0x00000000
        /*0030*/ 	.short	0x0000
        /*0032*/ 	.short	0x0000
        /*0034*/ 	.byte	0x00, 0xf5, 0x21, 0x00


	//----- nvinfo : EIATTR_SPARSE_MMA_MASK
	.align		4
.L_28:
        /*0038*/ 	.byte	0x03, 0x50
        /*003a*/ 	.short	0x0000


	//----- nvinfo : EIATTR_MAXREG_COUNT
	.align		4
        /*003c*/ 	.byte	0x03, 0x1b
        /*003e*/ 	.short	0x00ff


	//----- nvinfo : EIATTR_NUM_BARRIERS
	.align		4
        /*0040*/ 	.byte	0x02, 0x4c
        /*0042*/ 	.byte	0x01
	.zero		1


	//----- nvinfo : EIATTR_MERCURY_ISA_VERSION
	.align		4
        /*0044*/ 	.byte	0x03, 0x5f
        /*0046*/ 	.short	0x0101


	//----- nvinfo : EIATTR_VRC_CTA_INIT_COUNT
	.align		4
        /*0048*/ 	.byte	0x02, 0x4a
	.zero		1
	.zero		1


	//----- nvinfo : EIATTR_EXIT_INSTR_OFFSETS
	.align		4
        /*004c*/ 	.byte	0x04, 0x1c
        /*004e*/ 	.short	(.L_30 - .L_29)


	//   ....[0]....
.L_29:
        /*0050*/ 	.word	0x000011f0


	//   ....[1]....
        /*0054*/ 	.word	0x00001260


	//----- nvinfo : EIATTR_CBANK_PARAM_SIZE
	.align		4
.L_30:
        /*0058*/ 	.byte	0x03, 0x19
        /*005a*/ 	.short	0x0014


	//----- nvinfo : EIATTR_PARAM_CBANK
	.align		4
        /*005c*/ 	.byte	0x04, 0x0a
        /*005e*/ 	.short	(.L_32 - .L_31)
	.align		4
.L_31:
        /*0060*/ 	.word	index@(.nv.constant0._Z11Monte_CarloP17curandStateXORWOWPii)
        /*0064*/ 	.short	0x0380
        /*0066*/ 	.short	0x0014


	//----- nvinfo : EIATTR_SW_WAR
	.align		4
.L_32:
        /*0068*/ 	.byte	0x04, 0x36
        /*006a*/ 	.short	(.L_34 - .L_33)
.L_33:
        /*006c*/ 	.word	0x00000008
.L_34:


//--------------------- .nv.info._Z12setup_kernelP17curandStateXORWOW --------------------------
	.section	.nv.info._Z12setup_kernelP17curandStateXORWOW,"",@"SHT_CUDA_INFO"
	.sectionflags	@""
	.align	4


	//----- nvinfo : EIATTR_CUDA_API_VERSION
	.align		4
        /*0000*/ 	.byte	0x04, 0x37
        /*0002*/ 	.short	(.L_36 - .L_35)
.L_35:
        /*0004*/ 	.word	0x00000082


	//----- nvinfo : EIATTR_KPARAM_INFO
	.align		4
.L_36:
        /*0008*/ 	.byte	0x04, 0x17
        /*000a*/ 	.short	(.L_38 - .L_37)
.L_37:
        /*000c*/ 	.word	0x00000000
        /*0010*/ 	.short	0x0000
        /*0012*/ 	.short	0x0000
        /*0014*/ 	.byte	0x00, 0xf5, 0x21, 0x00


	//----- nvinfo : EIATTR_SPARSE_MMA_MASK
	.align		4
.L_38:
        /*0018*/ 	.byte	0x03, 0x50
        /*001a*/ 	.short	0x0000


	//----- nvinfo : EIATTR_MAXREG_COUNT
	.align		4
        /*001c*/ 	.byte	0x03, 0x1b
        /*001e*/ 	.short	0x00ff


	//----- nvinfo : EIATTR_MERCURY_ISA_VERSION
	.align		4
        /*0020*/ 	.byte	0x03, 0x5f
        /*0022*/ 	.short	0x0101


	//----- nvinfo : EIATTR_VRC_CTA_INIT_COUNT
	.align		4
        /*0024*/ 	.byte	0x02, 0x4a
	.zero		1
	.zero		1


	//----- nvinfo : EIATTR_EXIT_INSTR_OFFSETS
	.align		4
        /*0028*/ 	.byte	0x04, 0x1c
        /*002a*/ 	.short	(.L_40 - .L_39)


	//   ....[0]....
.L_39:
        /*002c*/ 	.word	0x00000e80


	//----- nvinfo : EIATTR_CRS_STACK_SIZE
	.align		4
.L_40:
        /*0030*/ 	.byte	0x04, 0x1e
        /*0032*/ 	.short	(.L_42 - .L_41)
.L_41:
        /*0034*/ 	.word	0x00000000


	//----- nvinfo : EIATTR_CBANK_PARAM_SIZE
	.align		4
.L_42:
        /*0038*/ 	.byte	0x03, 0x19
        /*003a*/ 	.short	0x0008


	//----- nvinfo : EIATTR_PARAM_CBANK
	.align		4
        /*003c*/ 	.byte	0x04, 0x0a
        /*003e*/ 	.short	(.L_44 - .L_43)
	.align		4
.L_43:
        /*0040*/ 	.word	index@(.nv.constant0._Z12setup_kernelP17curandStateXORWOW)
        /*0044*/ 	.short	0x0380
        /*0046*/ 	.short	0x0008


	//----- nvinfo : EIATTR_SW_WAR
	.align		4
.L_44:
        /*0048*/ 	.byte	0x04, 0x36
        /*004a*/ 	.short	(.L_46 - .L_45)
.L_45:
        /*004c*/ 	.word	0x00000008
.L_46:


//--------------------- .nv.callgraph             --------------------------
	.section	.nv.callgraph,"",@"SHT_CUDA_CALLGRAPH"
	.align	4
	.sectionentsize	8
	.align		4
        /*0000*/ 	.word	0x00000000
	.align		4
        /*0004*/ 	.word	0xffffffff
	.align		4
        /*0008*/ 	.word	0x00000000
	.align		4
        /*000c*/ 	.word	0xfffffffe
	.align		4
        /*0010*/ 	.word	0x00000000
	.align		4
        /*0014*/ 	.word	0xfffffffd
	.align		4
        /*0018*/ 	.word	0x00000000
	.align		4
        /*001c*/ 	.word	0xfffffffc


//--------------------- .nv.constant4             --------------------------
	.section	.nv.constant4,"a",@progbits
	.align	8
	.align		8
.nv.constant4:
        /*0000*/ 	.dword	precalc_xorwow_matrix
	.align		8
        /*0008*/ 	.dword	precalc_xorwow_offset_matrix
	.align		8
        /*0010*/ 	.dword	mrg32k3aM1
	.align		8
        /*0018*/ 	.dword	mrg32k3aM2
	.align		8
        /*0020*/ 	.dword	mrg32k3aM1SubSeq
	.align		8
        /*0028*/ 	.dword	mrg32k3aM2SubSeq
	.align		8
        /*0030*/ 	.dword	mrg32k3aM1Seq
	.align		8
        /*0038*/ 	.dword	mrg32k3aM2Seq


//--------------------- .nv.constant3             --------------------------
	.section	.nv.constant3,"a",@progbits
	.align	8
.nv.constant3:
	.type		__cr_lgamma_table,@object
	.size		__cr_lgamma_table,(.L_8 - __cr_lgamma_table)
__cr_lgamma_table:
        /*0000*/ 	.byte	0x00, 0x00, 0x00, 0x00, 0x00, 0x00, 0x00, 0x00, 0x00, 0x00, 0x00, 0x00, 0x00, 0x00, 0x00, 0x00
        /*0010*/ 	.byte	0xef, 0x39, 0xfa, 0xfe, 0x42, 0x2e, 0xe6, 0x3f, 0x02, 0x20, 0x2a, 0xfa, 0x0b, 0xab, 0xfc, 0x3f
        /*0020*/ 	.byte	0xf9, 0x2c, 0x92, 0x7c, 0xa7, 0x6c, 0x09, 0x40, 0xc9, 0x79, 0x44, 0x3c, 0x64, 0x26, 0x13, 0x40
        /*0030*/ 	.byte	0xca, 0x01, 0xcf, 0x3a, 0x27, 0x51, 0x1a, 0x40, 0x30, 0xcc, 0x2d, 0xf3, 0xe1, 0x0c, 0x21, 0x40
        /*0040*/ 	.byte	0x0d, 0xb7, 0xfc, 0x82, 0x8e, 0x35, 0x25, 0x40
.L_8:


//--------------------- .text._Z11Monte_CarloP17curandStateXORWOWPii --------------------------
	.section	.text._Z11Monte_CarloP17curandStateXORWOWPii,"ax",@progbits
	.align	128
        .global         _Z11Monte_CarloP17curandStateXORWOWPii
        .type           _Z11Monte_CarloP17curandStateXORWOWPii,@function
        .size           _Z11Monte_CarloP17curandStateXORWOWPii,(.L_x_18 - _Z11Monte_CarloP17curandStateXORWOWPii)
        .other          _Z11Monte_CarloP17curandStateXORWOWPii,@"STO_CUDA_ENTRY STV_DEFAULT"
_Z11Monte_CarloP17curandStateXORWOWPii:
.text._Z11Monte_CarloP17curandStateXORWOWPii:
[----:B------:R-:W-:Y:S01]  /*0000*/  LDC R1, c[0x0][0x37c] ;  /* 0x0000df00ff017b82 */ /* 0x000fe20000000800 */
[----:B------:R-:W0:Y:S07]  /*0010*/  S2R R0, SR_TID.X ;  /* 0x0000000000007919 */ /* 0x000e2e0000002100 */
[----:B------:R-:W1:Y:S01]  /*0020*/  S2UR UR5, SR_CgaCtaId ;  /* 0x00000000000579c3 */ /* 0x000e620000008800 */
[----:B------:R-:W-:Y:S01]  /*0030*/  UMOV UR4, 0x400 ;  /* 0x0000040000047882 */ /* 0x000fe20000000000 */
[----:B------:R-:W2:Y:S01]  /*0040*/  LDCU.64 UR6, c[0x0][0x358] ;  /* 0x00006b00ff0677ac */ /* 0x000ea20008000a00 */
[----:B-1----:R-:W-:Y:S01]  /*0050*/  ULEA UR4, UR5, UR4, 0x18 ;  /* 0x0000000405047291 */ /* 0x002fe2000f8ec0ff */
[----:B------:R-:W1:Y:S05]  /*0060*/  LDCU UR5, c[0x0][0x390] ;  /* 0x00007200ff0577ac */ /* 0x000e6a0008000800 */
[----:B0-----:R-:W-:-:S05]  /*0070*/  LEA R10, R0, UR4, 0x2 ;  /* 0x00000004000a7c11 */ /* 0x001fca000f8e10ff */
[----:B------:R-:W0:Y:S01]  /*0080*/  LDCU UR4, c[0x0][0x360] ;  /* 0x00006c00ff0477ac */ /* 0x000e220008000800 */
[----:B------:R3:W-:Y:S01]  /*0090*/  STS [R10], RZ ;  /* 0x000000ff0a007388 */ /* 0x0007e20000000800 */
[----:B-1----:R-:W-:Y:S01]  /*00a0*/  UISETP.NE.AND UP0, UPT, UR5, URZ, UPT ;  /* 0x000000ff0500728c */ /* 0x002fe2000bf05270 */
[----:B0-----:R-:W-:Y:S01]  /*00b0*/  IMAD.U32 R11, RZ, RZ, UR4 ;  /* 0x00000004ff0b7e24 */ /* 0x001fe2000f8e00ff */
[----:B------:R-:W-:Y:S07]  /*00c0*/  BAR.SYNC.DEFER_BLOCKING 0x0 ;  /* 0x0000000000007b1d */ /* 0x000fee0000010000 */
[----:B--23--:R-:W-:Y:S05]  /*00d0*/  BRA.U !UP0, `(.L_x_0) ;  /* 0x00000011080c7547 */ /* 0x00cfea000b800000 */
[----:B------:R-:W0:Y:S08]  /*00e0*/  S2UR UR4, SR_CTAID.X ;  /* 0x00000000000479c3 */ /* 0x000e300000002500 */
[----:B------:R-:W1:Y:S01]  /*00f0*/  LDC.64 R2, c[0x0][0x380] ;  /* 0x0000e000ff027b82 */ /* 0x000e620000000a00 */
[----:B0-----:R-:W-:-:S04]  /*0100*/  IMAD R5, R11, UR4, R0 ;  /* 0x000000040b057c24 */ /* 0x001fc8000f8e0200 */
[----:B-1----:R-:W-:-:S05]  /*0110*/  IMAD.WIDE.U32 R2, R5, 0x30, R2 ;  /* 0x0000003005027825 */ /* 0x002fca00078e0002 */
[----:B------:R-:W2:Y:S04]  /*0120*/  LDG.E.64 R8, desc[UR6][R2.64] ;  /* 0x0000000602087981 */ /* 0x000ea8000c1e1b00 */
[----:B------:R0:W5:Y:S04]  /*0130*/  LDG.E.64 R6, desc[UR6][R2.64+0x8] ;  /* 0x0000080602067981 */ /* 0x000168000c1e1b00 */
[----:B------:R0:W5:Y:S01]  /*0140*/  LDG.E.64 R4, desc[UR6][R2.64+0x10] ;  /* 0x0000100602047981 */ /* 0x000162000c1e1b00 */
[----:B------:R-:W-:Y:S02]  /*0150*/  UISETP.GE.U32.AND UP0, UPT, UR5, 0x4, UPT ;  /* 0x000000040500788c */ /* 0x000fe4000bf06070 */
[----:B------:R-:W-:Y:S01]  /*0160*/  ULOP3.LUT UR4, UR5, 0x3, URZ, 0xc0, !UPT ;  /* 0x0000000305047892 */ /* 0x000fe2000f8ec0ff */
[----:B--2---:R-:W-:-:S06]  /*0170*/  IMAD.MOV.U32 R12, RZ, RZ, R8 ;  /* 0x000000ffff0c7224 */ /* 0x004fcc00078e0008 */
[----:B0-----:R-:W-:Y:S05]  /*0180*/  BRA.U !UP0, `(.L_x_1) ;  /* 0x0000000d08347547 */ /* 0x001fea000b800000 */
[----:B------:R-:W-:Y:S01]  /*0190*/  SHF.R.U32.HI R12, RZ, 0x2, R9 ;  /* 0x00000002ff0c7819 */ /* 0x000fe20000011609 */
[----:B------:R-:W-:Y:S01]  /*01a0*/  IMAD.MOV.U32 R14, RZ, RZ, 0x2f800000 ;  /* 0x2f800000ff0e7424 */ /* 0x000fe200078e00ff */
[----:B-----5:R-:W-:Y:S01]  /*01b0*/  SHF.R.U32.HI R15, RZ, 0x2, R6 ;  /* 0x00000002ff0f7819 */ /* 0x020fe20000011606 */
[----:B------:R-:W-:Y:S01]  /*01c0*/  ULOP3.LUT UR5, UR5, 0xfffffffc, URZ, 0xc0, !UPT ;  /* 0xfffffffc05057892 */ /* 0x000fe2000f8ec0ff */
[----:B------:R-:W-:Y:S01]  /*01d0*/  LOP3.LUT R12, R12, R9, RZ, 0x3c, !PT ;  /* 0x000000090c0c7212 */ /* 0x000fe200078e3cff */
[----:B------:R-:W-:Y:S01]  /*01e0*/  IMAD.SHL.U32 R9, R5, 0x10, RZ ;  /* 0x0000001005097824 */ /* 0x000fe200078e00ff */
[----:B------:R-:W-:Y:S01]  /*01f0*/  LOP3.LUT R15, R15, R6, RZ, 0x3c, !PT ;  /* 0x000000060f0f7212 */ /* 0x000fe200078e3cff */
[----:B------:R-:W-:Y:S01]  /*0200*/  UIADD3 UR5, UPT, UPT, -UR5, 0x4, URZ ;  /* 0x0000000405057890 */ /* 0x000fe2000fffe1ff */
[----:B------:R-:W-:Y:S01]  /*0210*/  SHF.R.U32.HI R18, RZ, 0x2, R7 ;  /* 0x00000002ff127819 */ /* 0x000fe20000011607 */
[----:B------:R-:W-:Y:S02]  /*0220*/  IMAD.SHL.U32 R13, R12, 0x2, RZ ;  /* 0x000000020c0d7824 */ /* 0x000fe400078e00ff */
[----:B------:R-:W-:Y:S01]  /*0230*/  UISETP.NE.AND UP0, UPT, UR5, URZ, UPT ;  /* 0x000000ff0500728c */ /* 0x000fe2000bf05270 */
[----:B------:R-:W-:-:S02]  /*0240*/  LOP3.LUT R18, R18, R7, RZ, 0x3c, !PT ;  /* 0x0000000712127212 */ /* 0x000fc400078e3cff */
[----:B------:R-:W-:Y:S01]  /*0250*/  LOP3.LUT R12, R12, R13, R9, 0x96, !PT ;  /* 0x0000000d0c0c7212 */ /* 0x000fe200078e9609 */
[----:B------:R-:W-:-:S03]  /*0260*/  IMAD.SHL.U32 R9, R15, 0x2, RZ ;  /* 0x000000020f097824 */ /* 0x000fc600078e00ff */
[----:B------:R-:W-:-:S05]  /*0270*/  LOP3.LUT R6, R12, R5, RZ, 0x3c, !PT ;  /* 0x000000050c067212 */ /* 0x000fca00078e3cff */
[----:B------:R-:W-:-:S05]  /*0280*/  IMAD.SHL.U32 R12, R6, 0x10, RZ ;  /* 0x00000010060c7824 */ /* 0x000fca00078e00ff */
[----:B------:R-:W-:Y:S01]  /*0290*/  LOP3.LUT R9, R15, R9, R12, 0x96, !PT ;  /* 0x000000090f097212 */ /* 0x000fe200078e960c */
[----:B------:R-:W-:-:S03]  /*02a0*/  VIADD R12, R8, 0x161f14 ;  /* 0x00161f14080c7836 */ /* 0x000fc60000000000 */
[----:B------:R-:W-:Y:S02]  /*02b0*/  LOP3.LUT R13, R9, R6, RZ, 0x3c, !PT ;  /* 0x00000006090d7212 */ /* 0x000fe400078e3cff */
[C---:B------:R-:W-:Y:S02]  /*02c0*/  IADD3 R9, PT, PT, R12.reuse, -0x10974f, R6 ;  /* 0xffef68b10c097810 */ /* 0x040fe40007ffe006 */
[----:B------:R-:W-:Y:S01]  /*02d0*/  IADD3 R15, PT, PT, R12, -0xb0f8a, R13 ;  /* 0xfff4f0760c0f7810 */ /* 0x000fe20007ffe00d */
[----:B------:R-:W-:Y:S01]  /*02e0*/  IMAD.SHL.U32 R7, R13, 0x10, RZ ;  /* 0x000000100d077824 */ /* 0x000fe200078e00ff */
[----:B------:R-:W-:Y:S02]  /*02f0*/  I2FP.F32.U32 R9, R9 ;  /* 0x0000000900097245 */ /* 0x000fe40000201000 */
[----:B------:R-:W-:-:S03]  /*0300*/  I2FP.F32.U32 R15, R15 ;  /* 0x0000000f000f7245 */ /* 0x000fc60000201000 */
[-C--:B------:R-:W-:Y:S02]  /*0310*/  FFMA R9, R9, R14.reuse, 1.1641532182693481445e-10 ;  /* 0x2f00000009097423 */ /* 0x080fe4000000000e */
[----:B------:R-:W-:-:S04]  /*0320*/  FFMA R15, R15, R14, 1.1641532182693481445e-10 ;  /* 0x2f0000000f0f7423 */ /* 0x000fc8000000000e */
[----:B------:R-:W-:Y:S01]  /*0330*/  FMUL R16, R15, R15 ;  /* 0x0000000f0f107220 */ /* 0x000fe20000400000 */
[----:B------:R-:W-:-:S03]  /*0340*/  SHF.R.U32.HI R15, RZ, 0x2, R4 ;  /* 0x00000002ff0f7819 */ /* 0x000fc60000011604 */
[----:B------:R-:W-:Y:S01]  /*0350*/  FFMA R16, R9, R9, R16 ;  /* 0x0000000909107223 */ /* 0x000fe20000000010 */
[----:B------:R-:W-:-:S04]  /*0360*/  IMAD.SHL.U32 R9, R18, 0x2, RZ ;  /* 0x0000000212097824 */ /* 0x000fc800078e00ff */
[----:B------:R-:W-:Y:S02]  /*0370*/  FSETP.GTU.AND P1, PT, R16, 1, PT ;  /* 0x3f8000001000780b */ /* 0x000fe40003f2c000 */
[----:B------:R-:W-:Y:S02]  /*0380*/  LOP3.LUT R18, R18, R9, R7, 0x96, !PT ;  /* 0x0000000912127212 */ /* 0x000fe400078e9607 */
[----:B------:R-:W-:Y:S02]  /*0390*/  LOP3.LUT R7, R15, R4, RZ, 0x3c, !PT ;  /* 0x000000040f077212 */ /* 0x000fe400078e3cff */
[----:B------:R-:W-:Y:S02]  /*03a0*/  LOP3.LUT R15, R18, R13, RZ, 0x3c, !PT ;  /* 0x0000000d120f7212 */ /* 0x000fe400078e3cff */
[----:B------:R-:W-:Y:S01]  /*03b0*/  SHF.R.U32.HI R18, RZ, 0x2, R5 ;  /* 0x00000002ff127819 */ /* 0x000fe20000011605 */
[----:B------:R-:W-:Y:S02]  /*03c0*/  IMAD.SHL.U32 R9, R7, 0x2, RZ ;  /* 0x0000000207097824 */ /* 0x000fe400078e00ff */
[----:B------:R-:W-:Y:S01]  /*03d0*/  IMAD.SHL.U32 R16, R15, 0x10, RZ ;  /* 0x000000100f107824 */ /* 0x000fe200078e00ff */
[----:B------:R-:W-:Y:S01]  /*03e0*/  LOP3.LUT R18, R18, R5, RZ, 0x3c, !PT ;  /* 0x0000000512127212 */ /* 0x000fe200078e3cff */
[----:B------:R-:W0:Y:S03]  /*03f0*/  @!P1 LDS R4, [R10] ;  /* 0x000000000a049984 */ /* 0x000e260000000800 */
[----:B------:R-:W-:-:S02]  /*0400*/  LOP3.LUT R16, R7, R9, R16, 0x96, !PT ;  /* 0x0000000907107212 */ /* 0x000fc400078e9610 */
[----:B------:R-:W-:Y:S02]  /*0410*/  IADD3 R7, PT, PT, R12, -0x587c5, R15 ;  /* 0xfffa783b0c077810 */ /* 0x000fe40007ffe00f */
[----:B------:R-:W-:Y:S02]  /*0420*/  LOP3.LUT R9, R16, R15, RZ, 0x3c, !PT ;  /* 0x0000000f10097212 */ /* 0x000fe400078e3cff */
[----:B------:R-:W-:-:S03]  /*0430*/  I2FP.F32.U32 R7, R7 ;  /* 0x0000000700077245 */ /* 0x000fc60000201000 */
[----:B------:R-:W-:Y:S02]  /*0440*/  IMAD.IADD R16, R12, 0x1, R9 ;  /* 0x000000010c107824 */ /* 0x000fe400078e0209 */
[----:B------:R-:W-:Y:S01]  /*0450*/  FFMA R7, R7, R14, 1.1641532182693481445e-10 ;  /* 0x2f00000007077423 */ /* 0x000fe2000000000e */
[----:B------:R-:W-:Y:S02]  /*0460*/  IMAD.SHL.U32 R5, R9, 0x10, RZ ;  /* 0x0000001009057824 */ /* 0x000fe400078e00ff */
[----:B------:R-:W-:-:S05]  /*0470*/  I2FP.F32.U32 R17, R16 ;  /* 0x0000001000117245 */ /* 0x000fca0000201000 */
[----:B------:R-:W-:-:S04]  /*0480*/  FFMA R17, R17, R14, 1.1641532182693481445e-10 ;  /* 0x2f00000011117423 */ /* 0x000fc8000000000e */
[----:B------:R-:W-:Y:S01]  /*0490*/  FMUL R16, R17, R17 ;  /* 0x0000001111107220 */ /* 0x000fe20000400000 */
[----:B------:R-:W-:-:S03]  /*04a0*/  SHF.R.U32.HI R17, RZ, 0x2, R6 ;  /* 0x00000002ff117819 */ /* 0x000fc60000011606 */
[----:B------:R-:W-:Y:S01]  /*04b0*/  FFMA R16, R7, R7, R16 ;  /* 0x0000000707107223 */ /* 0x000fe20000000010 */
[----:B------:R-:W-:Y:S01]  /*04c0*/  IMAD.SHL.U32 R7, R18, 0x2, RZ ;  /* 0x0000000212077824 */ /* 0x000fe200078e00ff */
[----:B------:R-:W-:-:S03]  /*04d0*/  LOP3.LUT R17, R17, R6, RZ, 0x3c, !PT ;  /* 0x0000000611117212 */ /* 0x000fc600078e3cff */
[----:B------:R-:W-:Y:S02]  /*04e0*/  FSETP.GTU.AND P0, PT, R16, 1, PT ;  /* 0x3f8000001000780b */ /* 0x000fe40003f0c000 */
[----:B------:R-:W-:Y:S01]  /*04f0*/  LOP3.LUT R18, R18, R7, R5, 0x96, !PT ;  /* 0x0000000712127212 */ /* 0x000fe200078e9605 */
[----:B------:R-:W-:Y:S02]  /*0500*/  IMAD.SHL.U32 R7, R17, 0x2, RZ ;  /* 0x0000000211077824 */ /* 0x000fe400078e00ff */
[----:B0-----:R-:W-:Y:S01]  /*0510*/  @!P1 VIADD R5, R4, 0x1 ;  /* 0x0000000104059836 */ /* 0x001fe20000000000 */
[----:B------:R-:W-:Y:S02]  /*0520*/  LOP3.LUT R6, R18, R9, RZ, 0x3c, !PT ;  /* 0x0000000912067212 */ /* 0x000fe400078e3cff */
[----:B------:R-:W-:Y:S02]  /*0530*/  SHF.R.U32.HI R18, RZ, 0x2, R13 ;  /* 0x00000002ff127819 */ /* 0x000fe4000001160d */
[----:B------:R0:W-:Y:S01]  /*0540*/  @!P1 STS [R10], R5 ;  /* 0x000000050a009388 */ /* 0x0001e20000000800 */
[----:B------:R-:W-:Y:S01]  /*0550*/  IMAD.SHL.U32 R16, R6, 0x10, RZ ;  /* 0x0000001006107824 */ /* 0x000fe200078e00ff */
[----:B------:R-:W-:-:S02]  /*0560*/  LOP3.LUT R18, R18, R13, RZ, 0x3c, !PT ;  /* 0x0000000d12127212 */ /* 0x000fc400078e3cff */
[----:B------:R-:W1:Y:S02]  /*0570*/  @!P0 LDS R4, [R10] ;  /* 0x000000000a048984 */ /* 0x000e640000000800 */
[----:B------:R-:W-:Y:S01]  /*0580*/  LOP3.LUT R7, R17, R7, R16, 0x96, !PT ;  /* 0x0000000711077212 */ /* 0x000fe200078e9610 */
[----:B------:R-:W-:Y:S01]  /*0590*/  IMAD.SHL.U32 R13, R18, 0x2, RZ ;  /* 0x00000002120d7824 */ /* 0x000fe200078e00ff */
[----:B------:R-:W-:Y:S02]  /*05a0*/  IADD3 R16, PT, PT, R12, 0x587c5, R6 ;  /* 0x000587c50c107810 */ /* 0x000fe40007ffe006 */
[----:B------:R-:W-:-:S04]  /*05b0*/  LOP3.LUT R7, R7, R6, RZ, 0x3c, !PT ;  /* 0x0000000607077212 */ /* 0x000fc800078e3cff */
[----:B------:R-:W-:Y:S01]  /*05c0*/  IADD3 R17, PT, PT, R12, 0xb0f8a, R7 ;  /* 0x000b0f8a0c117810 */ /* 0x000fe20007ffe007 */
[----:B0-----:R-:W-:-:S03]  /*05d0*/  IMAD.SHL.U32 R5, R7, 0x10, RZ ;  /* 0x0000001007057824 */ /* 0x001fc600078e00ff */
[----:B------:R-:W-:Y:S02]  /*05e0*/  I2FP.F32.U32 R19, R17 ;  /* 0x0000001100137245 */ /* 0x000fe40000201000 */
[----:B------:R-:W-:Y:S02]  /*05f0*/  I2FP.F32.U32 R17, R16 ;  /* 0x0000001000117245 */ /* 0x000fe40000201000 */
[----:B------:R-:W-:Y:S01]  /*0600*/  LOP3.LUT R18, R18, R13, R5, 0x96, !PT ;  /* 0x0000000d12127212 */ /* 0x000fe200078e9605 */
[-C--:B------:R-:W-:Y:S02]  /*0610*/  FFMA R19, R19, R14.reuse, 1.1641532182693481445e-10 ;  /* 0x2f00000013137423 */ /* 0x080fe4000000000e */
[----:B------:R-:W-:Y:S02]  /*0620*/  FFMA R17, R17, R14, 1.1641532182693481445e-10 ;  /* 0x2f00000011117423 */ /* 0x000fe4000000000e */
[----:B------:R-:W-:-:S04]  /*0630*/  FMUL R16, R19, R19 ;  /* 0x0000001313107220 */ /* 0x000fc80000400000 */
[----:B------:R-:W-:-:S05]  /*0640*/  FFMA R16, R17, R17, R16 ;  /* 0x0000001111107223 */ /* 0x000fca0000000010 */
[----:B------:R-:W-:Y:S02]  /*0650*/  FSETP.GTU.AND P1, PT, R16, 1, PT ;  /* 0x3f8000001000780b */ /* 0x000fe40003f2c000 */
[----:B------:R-:W-:-:S04]  /*0660*/  SHF.R.U32.HI R16, RZ, 0x2, R15 ;  /* 0x00000002ff107819 */ /* 0x000fc8000001160f */
[----:B------:R-:W-:Y:S01]  /*0670*/  LOP3.LUT R16, R16, R15, RZ, 0x3c, !PT ;  /* 0x0000000f10107212 */ /* 0x000fe200078e3cff */
[----:B-1----:R-:W-:Y:S01]  /*0680*/  @!P0 VIADD R13, R4, 0x1 ;  /* 0x00000001040d8836 */ /* 0x002fe20000000000 */
[----:B------:R-:W-:-:S03]  /*0690*/  LOP3.LUT R4, R18, R7, RZ, 0x3c, !PT ;  /* 0x0000000712047212 */ /* 0x000fc600078e3cff */
[----:B------:R-:W-:Y:S01]  /*06a0*/  IMAD.SHL.U32 R15, R16, 0x2, RZ ;  /* 0x00000002100f7824 */ /* 0x000fe200078e00ff */
[----:B------:R-:W-:Y:S01]  /*06b0*/  @!P0 STS [R10], R13 ;  /* 0x0000000d0a008388 */ /* 0x000fe20000000800 */
[----:B------:R-:W-:-:S03]  /*06c0*/  IMAD.SHL.U32 R5, R4, 0x10, RZ ;  /* 0x0000001004057824 */ /* 0x000fc600078e00ff */
[----:B------:R-:W0:Y:S02]  /*06d0*/  @!P1 LDS R18, [R10] ;  /* 0x000000000a129984 */ /* 0x000e240000000800 */
[----:B------:R-:W-:-:S04]  /*06e0*/  LOP3.LUT R5, R16, R15, R5, 0x96, !PT ;  /* 0x0000000f10057212 */ /* 0x000fc800078e9605 */
[----:B------:R-:W-:-:S04]  /*06f0*/  LOP3.LUT R5, R5, R4, RZ, 0x3c, !PT ;  /* 0x0000000405057212 */ /* 0x000fc800078e3cff */
[C---:B------:R-:W-:Y:S02]  /*0700*/  IADD3 R15, PT, PT, R12.reuse, 0x161f14, R5 ;  /* 0x00161f140c0f7810 */ /* 0x040fe40007ffe005 */
[----:B------:R-:W-:Y:S02]  /*0710*/  IADD3 R12, PT, PT, R12, 0x10974f, R4 ;  /* 0x0010974f0c0c7810 */ /* 0x000fe40007ffe004 */
[----:B------:R-:W-:Y:S02]  /*0720*/  I2FP.F32.U32 R17, R15 ;  /* 0x0000000f00117245 */ /* 0x000fe40000201000 */
[----:B------:R-:W-:-:S03]  /*0730*/  I2FP.F32.U32 R15, R12 ;  /* 0x0000000c000f7245 */ /* 0x000fc60000201000 */
[-C--:B------:R-:W-:Y:S02]  /*0740*/  FFMA R17, R17, R14.reuse, 1.1641532182693481445e-10 ;  /* 0x2f00000011117423 */ /* 0x080fe4000000000e */
[----:B------:R-:W-:Y:S02]  /*0750*/  FFMA R15, R15, R14, 1.1641532182693481445e-10 ;  /* 0x2f0000000f0f7423 */ /* 0x000fe4000000000e */
[----:B------:R-:W-:-:S04]  /*0760*/  FMUL R12, R17, R17 ;  /* 0x00000011110c7220 */ /* 0x000fc80000400000 */
[----:B------:R-:W-:-:S05]  /*0770*/  FFMA R12, R15, R15, R12 ;  /* 0x0000000f0f0c7223 */ /* 0x000fca000000000c */
[----:B------:R-:W-:Y:S01]  /*0780*/  FSETP.GTU.AND P0, PT, R12, 1, PT ;  /* 0x3f8000000c00780b */ /* 0x000fe20003f0c000 */
[----:B------:R-:W-:Y:S02]  /*0790*/  VIADD R12, R8, 0x425d3c ;  /* 0x00425d3c080c7836 */ /* 0x000fe40000000000 */
[----:B0-----:R-:W-:-:S05]  /*07a0*/  @!P1 VIADD R13, R18, 0x1 ;  /* 0x00000001120d9836 */ /* 0x001fca0000000000 */
[----:B------:R-:W-:Y:S05]  /*07b0*/  @!P1 STS [R10], R13 ;  /* 0x0000000d0a009388 */ /* 0x000fea0000000800 */
[----:B------:R-:W0:Y:S02]  /*07c0*/  @!P0 LDS R15, [R10] ;  /* 0x000000000a0f8984 */ /* 0x000e240000000800 */
[----:B0-----:R-:W-:-:S05]  /*07d0*/  @!P0 VIADD R15, R15, 0x1 ;  /* 0x000000010f0f8836 */ /* 0x001fca0000000000 */
[----:B------:R0:W-:Y:S01]  /*07e0*/  @!P0 STS [R10], R15 ;  /* 0x0000000f0a008388 */ /* 0x0001e20000000800 */
[----:B------:R-:W-:Y:S05]  /*07f0*/  BRA.U !UP0, `(.L_x_2) ;  /* 0x0000000508947547 */ /* 0x000fea000b800000 */
.L_x_3:
[----:B------:R-:W-:Y:S01]  /*0800*/  SHF.R.U32.HI R14, RZ, 0x2, R9 ;  /* 0x00000002ff0e7819 */ /* 0x000fe20000011609 */
[----:B------:R-:W-:Y:S01]  /*0810*/  UIADD3 UR5, UPT, UPT, UR5, 0x4, URZ ;  /* 0x0000000405057890 */ /* 0x000fe2000fffe0ff */
[----:B0-----:R-:W-:Y:S02]  /*0820*/  SHF.R.U32.HI R15, RZ, 0x2, R6 ;  /* 0x00000002ff0f7819 */ /* 0x001fe40000011606 */
[----:B------:R-:W-:Y:S01]  /*0830*/  LOP3.LUT R14, R14, R9, RZ, 0x3c, !PT ;  /* 0x000000090e0e7212 */ /* 0x000fe200078e3cff */
[----:B------:R-:W-:Y:S01]  /*0840*/  IMAD.SHL.U32 R9, R5, 0x10, RZ ;  /* 0x0000001005097824 */ /* 0x000fe200078e00ff */
[----:B------:R-:W-:Y:S01]  /*0850*/  LOP3.LUT R15, R15, R6, RZ, 0x3c, !PT ;  /* 0x000000060f0f7212 */ /* 0x000fe200078e3cff */
[----:B------:R-:W-:Y:S02]  /*0860*/  UISETP.NE.AND UP0, UPT, UR5, URZ, UPT ;  /* 0x000000ff0500728c */ /* 0x000fe4000bf05270 */
[----:B-1----:R-:W-:-:S05]  /*0870*/  IMAD.SHL.U32 R13, R14, 0x2, RZ ;  /* 0x000000020e0d7824 */ /* 0x002fca00078e00ff */
[----:B------:R-:W-:Y:S01]  /*0880*/  LOP3.LUT R14, R14, R13, R9, 0x96, !PT ;  /* 0x0000000d0e0e7212 */ /* 0x000fe200078e9609 */
[----:B------:R-:W-:Y:S02]  /*0890*/  IMAD.SHL.U32 R9, R15, 0x2, RZ ;  /* 0x000000020f097824 */ /* 0x000fe400078e00ff */
[----:B------:R-:W-:Y:S01]  /*08a0*/  IMAD.MOV.U32 R13, RZ, RZ, 0x2f800000 ;  /* 0x2f800000ff0d7424 */ /* 0x000fe200078e00ff */
[----:B------:R-:W-:-:S05]  /*08b0*/  LOP3.LUT R19, R14, R5, RZ, 0x3c, !PT ;  /* 0x000000050e137212 */ /* 0x000fca00078e3cff */
[----:B------:R-:W-:-:S05]  /*08c0*/  IMAD.SHL.U32 R6, R19, 0x10, RZ ;  /* 0x0000001013067824 */ /* 0x000fca00078e00ff */
[----:B------:R-:W-:Y:S02]  /*08d0*/  LOP3.LUT R6, R15, R9, R6, 0x96, !PT ;  /* 0x000000090f067212 */ /* 0x000fe400078e9606 */
[----:B------:R-:W-:Y:S02]  /*08e0*/  SHF.R.U32.HI R15, RZ, 0x2, R4 ;  /* 0x00000002ff0f7819 */ /* 0x000fe40000011604 */
[----:B------:R-:W-:Y:S02]  /*08f0*/  LOP3.LUT R17, R6, R19, RZ, 0x3c, !PT ;  /* 0x0000001306117212 */ /* 0x000fe400078e3cff */
[C---:B------:R-:W-:Y:S02]  /*0900*/  IADD3 R6, PT, PT, R12.reuse, -0x10974f, R19 ;  /* 0xffef68b10c067810 */ /* 0x040fe40007ffe013 */
[----:B------:R-:W-:Y:S02]  /*0910*/  IADD3 R9, PT, PT, R12, -0xb0f8a, R17 ;  /* 0xfff4f0760c097810 */ /* 0x000fe40007ffe011 */
[----:B------:R-:W-:-:S02]  /*0920*/  I2FP.F32.U32 R14, R6 ;  /* 0x00000006000e7245 */ /* 0x000fc40000201000 */
[----:B------:R-:W-:Y:S02]  /*0930*/  I2FP.F32.U32 R16, R9 ;  /* 0x0000000900107245 */ /* 0x000fe40000201000 */
[----:B------:R-:W-:Y:S01]  /*0940*/  SHF.R.U32.HI R6, RZ, 0x2, R7 ;  /* 0x00000002ff067819 */ /* 0x000fe20000011607 */
[-C--:B------:R-:W-:Y:S02]  /*0950*/  FFMA R14, R14, R13.reuse, 1.1641532182693481445e-10 ;  /* 0x2f0000000e0e7423 */ /* 0x080fe4000000000d */
[----:B------:R-:W-:Y:S01]  /*0960*/  FFMA R16, R16, R13, 1.1641532182693481445e-10 ;  /* 0x2f00000010107423 */ /* 0x000fe2000000000d */
[----:B------:R-:W-:Y:S01]  /*0970*/  LOP3.LUT R6, R6, R7, RZ, 0x3c, !PT ;  /* 0x0000000706067212 */ /* 0x000fe200078e3cff */
[----:B------:R-:W-:Y:S02]  /*0980*/  IMAD.SHL.U32 R7, R17, 0x10, RZ ;  /* 0x0000001011077824 */ /* 0x000fe400078e00ff */
[----:B------:R-:W-:-:S04]  /*0990*/  FMUL R9, R16, R16 ;  /* 0x0000001010097220 */ /* 0x000fc80000400000 */
[----:B------:R-:W-:Y:S01]  /*09a0*/  FFMA R14, R14, R14, R9 ;  /* 0x0000000e0e0e7223 */ /* 0x000fe20000000009 */
[----:B------:R-:W-:-:S04]  /*09b0*/  IMAD.SHL.U32 R9, R6, 0x2, RZ ;  /* 0x0000000206097824 */ /* 0x000fc800078e00ff */
[----:B------:R-:W-:Y:S02]  /*09c0*/  FSETP.GTU.AND P1, PT, R14, 1, PT ;  /* 0x3f8000000e00780b */ /* 0x000fe40003f2c000 */
[----:B------:R-:W-:Y:S02]  /*09d0*/  LOP3.LUT R6, R6, R9, R7, 0x96, !PT ;  /* 0x0000000906067212 */ /* 0x000fe400078e9607 */
[----:B------:R-:W-:Y:S02]  /*09e0*/  LOP3.LUT R7, R15, R4, RZ, 0x3c, !PT ;  /* 0x000000040f077212 */ /* 0x000fe400078e3cff */
[----:B------:R-:W-:-:S03]  /*09f0*/  LOP3.LUT R15, R6, R17, RZ, 0x3c, !PT ;  /* 0x00000011060f7212 */ /* 0x000fc600078e3cff */
[----:B------:R-:W-:Y:S02]  /*0a00*/  IMAD.SHL.U32 R9, R7, 0x2, RZ ;  /* 0x0000000207097824 */ /* 0x000fe400078e00ff */
[----:B------:R-:W-:Y:S02]  /*0a10*/  IMAD.SHL.U32 R6, R15, 0x10, RZ ;  /* 0x000000100f067824 */ /* 0x000fe400078e00ff */
[----:B------:R-:W0:Y:S03]  /*0a20*/  @!P1 LDS R4, [R10] ;  /* 0x000000000a049984 */ /* 0x000e260000000800 */
[----:B------:R-:W-:-:S04]  /*0a30*/  LOP3.LUT R6, R7, R9, R6, 0x96, !PT ;  /* 0x0000000907067212 */ /* 0x000fc800078e9606 */
[----:B------:R-:W-:Y:S02]  /*0a40*/  LOP3.LUT R9, R6, R15, RZ, 0x3c, !PT ;  /* 0x0000000f06097212 */ /* 0x000fe400078e3cff */
[----:B------:R-:W-:-:S03]  /*0a50*/  IADD3 R6, PT, PT, R12, -0x587c5, R15 ;  /* 0xfffa783b0c067810 */ /* 0x000fc60007ffe00f */
[----:B------:R-:W-:Y:S01]  /*0a60*/  IMAD.IADD R7, R9, 0x1, R12 ;  /* 0x0000000109077824 */ /* 0x000fe200078e020c */
[----:B------:R-:W-:Y:S02]  /*0a70*/  I2FP.F32.U32 R14, R6 ;  /* 0x00000006000e7245 */ /* 0x000fe40000201000 */
[----:B------:R-:W-:Y:S02]  /*0a80*/  SHF.R.U32.HI R6, RZ, 0x2, R5 ;  /* 0x00000002ff067819 */ /* 0x000fe40000011605 */
[----:B------:R-:W-:Y:S01]  /*0a90*/  I2FP.F32.U32 R16, R7 ;  /* 0x0000000700107245 */ /* 0x000fe20000201000 */
[----:B------:R-:W-:Y:S01]  /*0aa0*/  FFMA R14, R14, R13, 1.1641532182693481445e-10 ;  /* 0x2f0000000e0e7423 */ /* 0x000fe2000000000d */
[----:B------:R-:W-:-:S03]  /*0ab0*/  LOP3.LUT R6, R6, R5, RZ, 0x3c, !PT ;  /* 0x0000000506067212 */ /* 0x000fc600078e3cff */
[----:B------:R-:W-:Y:S02]  /*0ac0*/  FFMA R16, R16, R13, 1.1641532182693481445e-10 ;  /* 0x2f00000010107423 */ /* 0x000fe4000000000d */
[----:B------:R-:W-:Y:S02]  /*0ad0*/  IMAD.SHL.U32 R5, R6, 0x2, RZ ;  /* 0x0000000206057824 */ /* 0x000fe400078e00ff */
[----:B------:R-:W-:-:S04]  /*0ae0*/  FMUL R7, R16, R16 ;  /* 0x0000001010077220 */ /* 0x000fc80000400000 */
[----:B------:R-:W-:Y:S01]  /*0af0*/  FFMA R7, R14, R14, R7 ;  /* 0x0000000e0e077223 */ /* 0x000fe20000000007 */
[----:B------:R-:W-:-:S04]  /*0b00*/  SHF.R.U32.HI R14, RZ, 0x2, R19 ;  /* 0x00000002ff0e7819 */ /* 0x000fc80000011613 */
[----:B------:R-:W-:Y:S01]  /*0b10*/  FSETP.GTU.AND P0, PT, R7, 1, PT ;  /* 0x3f8000000700780b */ /* 0x000fe20003f0c000 */
[----:B------:R-:W-:Y:S01]  /*0b20*/  IMAD.SHL.U32 R7, R9, 0x10, RZ ;  /* 0x0000001009077824 */ /* 0x000fe200078e00ff */
[----:B------:R-:W-:Y:S01]  /*0b30*/  LOP3.LUT R14, R14, R19, RZ, 0x3c, !PT ;  /* 0x000000130e0e7212 */ /* 0x000fe200078e3cff */
[----:B0-----:R-:W-:-:S03]  /*0b40*/  @!P1 VIADD R21, R4, 0x1 ;  /* 0x0000000104159836 */ /* 0x001fc60000000000 */
[----:B------:R-:W-:Y:S01]  /*0b50*/  LOP3.LUT R6, R6, R5, R7, 0x96, !PT ;  /* 0x0000000506067212 */ /* 0x000fe200078e9607 */
[----:B------:R-:W-:-:S03]  /*0b60*/  IMAD.SHL.U32 R7, R14, 0x2, RZ ;  /* 0x000000020e077824 */ /* 0x000fc600078e00ff */
[----:B------:R-:W-:Y:S01]  /*0b70*/  LOP3.LUT R6, R6, R9, RZ, 0x3c, !PT ;  /* 0x0000000906067212 */ /* 0x000fe200078e3cff */
[----:B------:R-:W-:Y:S04]  /*0b80*/  @!P1 STS [R10], R21 ;  /* 0x000000150a009388 */ /* 0x000fe80000000800 */
[----:B------:R-:W-:Y:S01]  /*0b90*/  IMAD.SHL.U32 R5, R6, 0x10, RZ ;  /* 0x0000001006057824 */ /* 0x000fe200078e00ff */
[----:B------:R-:W0:Y:S04]  /*0ba0*/  @!P0 LDS R4, [R10] ;  /* 0x000000000a048984 */ /* 0x000e280000000800 */
[----:B------:R-:W-:-:S02]  /*0bb0*/  LOP3.LUT R7, R14, R7, R5, 0x96, !PT ;  /* 0x000000070e077212 */ /* 0x000fc400078e9605 */
[C---:B------:R-:W-:Y:S02]  /*0bc0*/  IADD3 R5, PT, PT, R12.reuse, 0x587c5, R6 ;  /* 0x000587c50c057810 */ /* 0x040fe40007ffe006 */
[----:B------:R-:W-:Y:S02]  /*0bd0*/  LOP3.LUT R7, R7, R6, RZ, 0x3c, !PT ;  /* 0x0000000607077212 */ /* 0x000fe400078e3cff */
[----:B------:R-:W-:Y:S02]  /*0be0*/  I2FP.F32.U32 R16, R5 ;  /* 0x0000000500107245 */ /* 0x000fe40000201000 */
[----:B------:R-:W-:-:S03]  /*0bf0*/  IADD3 R14, PT, PT, R12, 0xb0f8a, R7 ;  /* 0x000b0f8a0c0e7810 */ /* 0x000fc60007ffe007 */
[----:B------:R-:W-:Y:S01]  /*0c00*/  FFMA R16, R16, R13, 1.1641532182693481445e-10 ;  /* 0x2f00000010107423 */ /* 0x000fe2000000000d */
[----:B------:R-:W-:-:S05]  /*0c10*/  I2FP.F32.U32 R14, R14 ;  /* 0x0000000e000e7245 */ /* 0x000fca0000201000 */
[----:B------:R-:W-:Y:S01]  /*0c20*/  FFMA R5, R14, R13, 1.1641532182693481445e-10 ;  /* 0x2f0000000e057423 */ /* 0x000fe2000000000d */
[----:B------:R-:W-:-:S03]  /*0c30*/  SHF.R.U32.HI R14, RZ, 0x2, R17 ;  /* 0x00000002ff0e7819 */ /* 0x000fc60000011611 */
[----:B------:R-:W-:Y:S01]  /*0c40*/  FMUL R5, R5, R5 ;  /* 0x0000000505057220 */ /* 0x000fe20000400000 */
[----:B------:R-:W-:Y:S01]  /*0c50*/  LOP3.LUT R14, R14, R17, RZ, 0x3c, !PT ;  /* 0x000000110e0e7212 */ /* 0x000fe200078e3cff */
[----:B------:R-:W-:Y:S02]  /*0c60*/  IMAD.SHL.U32 R17, R7, 0x10, RZ ;  /* 0x0000001007117824 */ /* 0x000fe400078e00ff */
[----:B------:R-:W-:Y:S02]  /*0c70*/  FFMA R16, R16, R16, R5 ;  /* 0x0000001010107223 */ /* 0x000fe40000000005 */
[----:B------:R-:W-:-:S03]  /*0c80*/  IMAD.SHL.U32 R5, R14, 0x2, RZ ;  /* 0x000000020e057824 */ /* 0x000fc600078e00ff */
[----:B------:R-:W-:Y:S02]  /*0c90*/  FSETP.GTU.AND P1, PT, R16, 1, PT ;  /* 0x3f8000001000780b */ /* 0x000fe40003f2c000 */
[----:B------:R-:W-:Y:S02]  /*0ca0*/  SHF.R.U32.HI R16, RZ, 0x2, R15 ;  /* 0x00000002ff107819 */ /* 0x000fe4000001160f */
[----:B------:R-:W-:Y:S01]  /*0cb0*/  LOP3.LUT R14, R14, R5, R17, 0x96, !PT ;  /* 0x000000050e0e7212 */ /* 0x000fe200078e9611 */
[----:B0-----:R-:W-:Y:S01]  /*0cc0*/  @!P0 VIADD R17, R4, 0x1 ;  /* 0x0000000104118836 */ /* 0x001fe20000000000 */
[----:B------:R-:W-:Y:S02]  /*0cd0*/  LOP3.LUT R16, R16, R15, RZ, 0x3c, !PT ;  /* 0x0000000f10107212 */ /* 0x000fe400078e3cff */
[----:B------:R-:W-:Y:S02]  /*0ce0*/  LOP3.LUT R4, R14, R7, RZ, 0x3c, !PT ;  /* 0x000000070e047212 */ /* 0x000fe400078e3cff */
[----:B------:R-:W-:Y:S01]  /*0cf0*/  @!P0 STS [R10], R17 ;  /* 0x000000110a008388 */ /* 0x000fe20000000800 */
[----:B------:R-:W-:-:S02]  /*0d00*/  IMAD.SHL.U32 R14, R16, 0x2, RZ ;  /* 0x00000002100e7824 */ /* 0x000fc400078e00ff */
[----:B------:R-:W-:Y:S01]  /*0d10*/  IMAD.SHL.U32 R5, R4, 0x10, RZ ;  /* 0x0000001004057824 */ /* 0x000fe200078e00ff */
[----:B------:R-:W0:Y:S04]  /*0d20*/  @!P1 LDS R18, [R10] ;  /* 0x000000000a129984 */ /* 0x000e280000000800 */
[----:B------:R-:W-:Y:S02]  /*0d30*/  LOP3.LUT R5, R16, R14, R5, 0x96, !PT ;  /* 0x0000000e10057212 */ /* 0x000fe400078e9605 */
[----:B------:R-:W-:Y:S02]  /*0d40*/  IADD3 R14, PT, PT, R12, 0x10974f, R4 ;  /* 0x0010974f0c0e7810 */ /* 0x000fe40007ffe004 */
[----:B------:R-:W-:Y:S02]  /*0d50*/  LOP3.LUT R5, R5, R4, RZ, 0x3c, !PT ;  /* 0x0000000405057212 */ /* 0x000fe400078e3cff */
[----:B------:R-:W-:-:S02]  /*0d60*/  I2FP.F32.U32 R14, R14 ;  /* 0x0000000e000e7245 */ /* 0x000fc40000201000 */
[C---:B------:R-:W-:Y:S01]  /*0d70*/  IADD3 R15, PT, PT, R12.reuse, 0x161f14, R5 ;  /* 0x00161f140c0f7810 */ /* 0x040fe20007ffe005 */
[----:B------:R-:W-:Y:S02]  /*0d80*/  VIADD R12, R12, 0x2c3e28 ;  /* 0x002c3e280c0c7836 */ /* 0x000fe40000000000 */
[----:B------:R-:W-:Y:S01]  /*0d90*/  FFMA R14, R14, R13, 1.1641532182693481445e-10 ;  /* 0x2f0000000e0e7423 */ /* 0x000fe2000000000d */
[----:B------:R-:W-:-:S05]  /*0da0*/  I2FP.F32.U32 R16, R15 ;  /* 0x0000000f00107245 */ /* 0x000fca0000201000 */
[----:B------:R-:W-:-:S04]  /*0db0*/  FFMA R16, R16, R13, 1.1641532182693481445e-10 ;  /* 0x2f00000010107423 */ /* 0x000fc8000000000d */
[----:B------:R-:W-:-:S04]  /*0dc0*/  FMUL R13, R16, R16 ;  /* 0x00000010100d7220 */ /* 0x000fc80000400000 */
[----:B------:R-:W-:-:S05]  /*0dd0*/  FFMA R13, R14, R14, R13 ;  /* 0x0000000e0e0d7223 */ /* 0x000fca000000000d */
[----:B------:R-:W-:Y:S01]  /*0de0*/  FSETP.GTU.AND P0, PT, R13, 1, PT ;  /* 0x3f8000000d00780b */ /* 0x000fe20003f0c000 */
[----:B0-----:R-:W-:-:S05]  /*0df0*/  @!P1 VIADD R15, R18, 0x1 ;  /* 0x00000001120f9836 */ /* 0x001fca0000000000 */
[----:B------:R-:W-:Y:S07]  /*0e00*/  @!P1 STS [R10], R15 ;  /* 0x0000000f0a009388 */ /* 0x000fee0000000800 */
[----:B------:R-:W0:Y:S02]  /*0e10*/  @!P0 LDS R13, [R10] ;  /* 0x000000000a0d8984 */ /* 0x000e240000000800 */
[----:B0-----:R-:W-:-:S05]  /*0e20*/  @!P0 VIADD R13, R13, 0x1 ;  /* 0x000000010d0d8836 */ /* 0x001fca0000000000 */
[----:B------:R1:W-:Y:S01]  /*0e30*/  @!P0 STS [R10], R13 ;  /* 0x0000000d0a008388 */ /* 0x0003e20000000800 */
[----:B------:R-:W-:Y:S05]  /*0e40*/  BRA.U UP0, `(.L_x_3) ;  /* 0xfffffff9006c7547 */ /* 0x000fea000b83ffff */
.L_x_2:
[----:B------:R-:W-:-:S07]  /*0e50*/  VIADD R12, R12, 0xffe9e0ec ;  /* 0xffe9e0ec0c0c7836 */ /* 0x000fce0000000000 */
.L_x_1:
[----:B-1----:R-:W1:Y:S01]  /*0e60*/  LDC R13, c[0x0][0x390] ;  /* 0x0000e400ff0d7b82 */ /* 0x002e620000000800 */
[----:B------:R-:W-:Y:S01]  /*0e70*/  UISETP.NE.AND UP0, UPT, UR4, URZ, UPT ;  /* 0x000000ff0400728c */ /* 0x000fe2000bf05270 */
[----:B-1----:R-:W-:-:S08]  /*0e80*/  IMAD R8, R13, 0xb0f8a, R8 ;  /* 0x000b0f8a0d087824 */ /* 0x002fd000078e0208 */
[----:B------:R-:W-:Y:S05]  /*0e90*/  BRA.U !UP0, `(.L_x_4) ;  /* 0x0000000108907547 */ /* 0x000fea000b800000 */
[----:B------:R-:W-:Y:S01]  /*0ea0*/  VIADD R12, R12, 0xb0f8a ;  /* 0x000b0f8a0c0c7836 */ /* 0x000fe20000000000 */
[----:B------:R-:W-:-:S12]  /*0eb0*/  UIADD3 UR4, UPT, UPT, -UR4, URZ, URZ ;  /* 0x000000ff04047290 */ /* 0x000fd8000fffe1ff */
.L_x_5:
[----:B------:R-:W-:Y:S01]  /*0ec0*/  SHF.R.U32.HI R14, RZ, 0x2, R9 ;  /* 0x00000002ff0e7819 */ /* 0x000fe20000011609 */
[----:B------:R-:W-:Y:S01]  /*0ed0*/  UIADD3 UR4, UPT, UPT, UR4, 0x1, URZ ;  /* 0x0000000104047890 */ /* 0x000fe2000fffe0ff */
[----:B0----5:R-:W-:Y:S02]  /*0ee0*/  SHF.R.U32.HI R15, RZ, 0x2, R6 ;  /* 0x00000002ff0f7819 */ /* 0x021fe40000011606 */
[----:B------:R-:W-:Y:S01]  /*0ef0*/  LOP3.LUT R14, R14, R9, RZ, 0x3c, !PT ;  /* 0x000000090e0e7212 */ /* 0x000fe200078e3cff */
[----:B------:R-:W-:Y:S01]  /*0f00*/  IMAD.SHL.U32 R9, R5, 0x10, RZ ;  /* 0x0000001005097824 */ /* 0x000fe200078e00ff */
[----:B------:R-:W-:Y:S01]  /*0f10*/  LOP3.LUT R15, R15, R6, RZ, 0x3c, !PT ;  /* 0x000000060f0f7212 */ /* 0x000fe200078e3cff */
[----:B------:R-:W-:Y:S02]  /*0f20*/  UISETP.NE.AND UP0, UPT, UR4, URZ, UPT ;  /* 0x000000ff0400728c */ /* 0x000fe4000bf05270 */
[----:B------:R-:W-:-:S05]  /*0f30*/  IMAD.SHL.U32 R13, R14, 0x2, RZ ;  /* 0x000000020e0d7824 */ /* 0x000fca00078e00ff */
[----:B------:R-:W-:Y:S01]  /*0f40*/  LOP3.LUT R14, R14, R13, R9, 0x96, !PT ;  /* 0x0000000d0e0e7212 */ /* 0x000fe200078e9609 */
[----:B------:R-:W-:-:S03]  /*0f50*/  IMAD.SHL.U32 R9, R15, 0x2, RZ ;  /* 0x000000020f097824 */ /* 0x000fc600078e00ff */
[----:B------:R-:W-:Y:S01]  /*0f60*/  LOP3.LUT R13, R14, R5, RZ, 0x3c, !PT ;  /* 0x000000050e0d7212 */ /* 0x000fe200078e3cff */
[----:B------:R-:W-:-:S04]  /*0f70*/  IMAD.MOV.U32 R14, RZ, RZ, 0x2f800000 ;  /* 0x2f800000ff0e7424 */ /* 0x000fc800078e00ff */
[----:B------:R-:W-:-:S05]  /*0f80*/  IMAD.SHL.U32 R6, R13, 0x10, RZ ;  /* 0x000000100d067824 */ /* 0x000fca00078e00ff */
[----:B------:R-:W-:-:S04]  /*0f90*/  LOP3.LUT R6, R15, R9, R6, 0x96, !PT ;  /* 0x000000090f067212 */ /* 0x000fc800078e9606 */
[----:B------:R-:W-:Y:S02]  /*0fa0*/  LOP3.LUT R15, R6, R13, RZ, 0x3c, !PT ;  /* 0x0000000d060f7212 */ /* 0x000fe400078e3cff */
[----:B------:R-:W-:-:S03]  /*0fb0*/  IADD3 R6, PT, PT, R12, -0x587c5, R13 ;  /* 0xfffa783b0c067810 */ /* 0x000fc60007ffe00d */
[----:B------:R-:W-:Y:S01]  /*0fc0*/  IMAD.IADD R9, R15, 0x1, R12 ;  /* 0x000000010f097824 */ /* 0x000fe200078e020c */
[----:B------:R-:W-:Y:S01]  /*0fd0*/  I2FP.F32.U32 R6, R6 ;  /* 0x0000000600067245 */ /* 0x000fe20000201000 */
[----:B------:R-:W-:-:S03]  /*0fe0*/  VIADD R12, R12, 0xb0f8a ;  /* 0x000b0f8a0c0c7836 */ /* 0x000fc60000000000 */
[----:B------:R-:W-:Y:S01]  /*0ff0*/  I2FP.F32.U32 R9, R9 ;  /* 0x0000000900097245 */ /* 0x000fe20000201000 */
[----:B------:R-:W-:-:S04]  /*1000*/  FFMA R6, R6, R14, 1.1641532182693481445e-10 ;  /* 0x2f00000006067423 */ /* 0x000fc8000000000e */
[----:B------:R-:W-:-:S04]  /*1010*/  FFMA R9, R9, R14, 1.1641532182693481445e-10 ;  /* 0x2f00000009097423 */ /* 0x000fc8000000000e */
[----:B------:R-:W-:-:S04]  /*1020*/  FMUL R9, R9, R9 ;  /* 0x0000000909097220 */ /* 0x000fc80000400000 */
[----:B------:R-:W-:-:S05]  /*1030*/  FFMA R9, R6, R6, R9 ;  /* 0x0000000606097223 */ /* 0x000fca0000000009 */
[----:B------:R-:W-:Y:S01]  /*1040*/  FSETP.GTU.AND P0, PT, R9, 1, PT ;  /* 0x3f8000000900780b */ /* 0x000fe20003f0c000 */
[----:B------:R-:W-:Y:S02]  /*1050*/  IMAD.MOV.U32 R9, RZ, RZ, R7 ;  /* 0x000000ffff097224 */ /* 0x000fe400078e0007 */
[----:B------:R-:W-:Y:S02]  /*1060*/  IMAD.MOV.U32 R7, RZ, RZ, R5 ;  /* 0x000000ffff077224 */ /* 0x000fe400078e0005 */
[----:B------:R-:W-:-:S08]  /*1070*/  IMAD.MOV.U32 R5, RZ, RZ, R15 ;  /* 0x000000ffff057224 */ /* 0x000fd000078e000f */
[----:B------:R-:W0:Y:S02]  /*1080*/  @!P0 LDS R6, [R10] ;  /* 0x000000000a068984 */ /* 0x000e240000000800 */
[----:B01----:R-:W-:Y:S02]  /*1090*/  @!P0 VIADD R17, R6, 0x1 ;  /* 0x0000000106118836 */ /* 0x003fe40000000000 */
[----:B------:R-:W-:Y:S02]  /*10a0*/  IMAD.MOV.U32 R6, RZ, RZ, R4 ;  /* 0x000000ffff067224 */ /* 0x000fe400078e0004 */
[----:B------:R-:W-:Y:S01]  /*10b0*/  IMAD.MOV.U32 R4, RZ, RZ, R13 ;  /* 0x000000ffff047224 */ /* 0x000fe200078e000d */
[----:B------:R1:W-:Y:S01]  /*10c0*/  @!P0 STS [R10], R17 ;  /* 0x000000110a008388 */ /* 0x0003e20000000800 */
[----:B------:R-:W-:Y:S05]  /*10d0*/  BRA.U UP0, `(.L_x_5) ;  /* 0xfffffffd00787547 */ /* 0x000fea000b83ffff */
.L_x_4:
[----:B-----5:R2:W-:Y:S04]  /*10e0*/  STG.E.64 desc[UR6][R2.64+0x8], R6 ;  /* 0x0000080602007986 */ /* 0x0205e8000c101b06 */
[----:B------:R2:W-:Y:S04]  /*10f0*/  STG.E.64 desc[UR6][R2.64+0x10], R4 ;  /* 0x0000100402007986 */ /* 0x0005e8000c101b06 */
[----:B------:R2:W-:Y:S02]  /*1100*/  STG.E.64 desc[UR6][R2.64], R8 ;  /* 0x0000000802007986 */ /* 0x0005e4000c101b06 */
.L_x_0:
[----:B------:R-:W-:Y:S02]  /*1110*/  ISETP.GE.U32.AND P1, PT, R11, 0x2, PT ;  /* 0x000000020b00780c */ /* 0x000fe40003f26070 */
[----:B------:R-:W-:-:S11]  /*1120*/  ISETP.NE.AND P0, PT, R0, RZ, PT ;  /* 0x000000ff0000720c */ /* 0x000fd60003f05270 */
[----:B------:R-:W-:Y:S05]  /*1130*/  @!P1 BRA `(.L_x_6) ;  /* 0x00000000002c9947 */ /* 0x000fea0003800000 */
.L_x_7:
[----:B--2---:R-:W-:-:S04]  /*1140*/  SHF.R.U32.HI R5, RZ, 0x1, R11 ;  /* 0x00000001ff057819 */ /* 0x004fc8000001160b */
[----:B------:R-:W-:-:S13]  /*1150*/  ISETP.GE.U32.AND P1, PT, R0, R5, PT ;  /* 0x000000050000720c */ /* 0x000fda0003f26070 */
[----:B------:R-:W-:Y:S01]  /*1160*/  @!P1 IMAD R2, R5, 0x4, R10 ;  /* 0x0000000405029824 */ /* 0x000fe200078e020a */
[----:B------:R-:W-:Y:S05]  /*1170*/  @!P1 LDS R3, [R10] ;  /* 0x000000000a039984 */ /* 0x000fea0000000800 */
[----:B------:R-:W2:Y:S02]  /*1180*/  @!P1 LDS R2, [R2] ;  /* 0x0000000002029984 */ /* 0x000ea40000000800 */
[----:B--2---:R-:W-:-:S05]  /*1190*/  @!P1 IMAD.IADD R3, R2, 0x1, R3 ;  /* 0x0000000102039824 */ /* 0x004fca00078e0203 */
[----:B------:R3:W-:Y:S01]  /*11a0*/  @!P1 STS [R10], R3 ;  /* 0x000000030a009388 */ /* 0x0007e20000000800 */
[----:B------:R-:W-:Y:S01]  /*11b0*/  BAR.SYNC.DEFER_BLOCKING 0x0 ;  /* 0x0000000000007b1d */ /* 0x000fe20000010000 */
[----:B------:R-:W-:Y:S01]  /*11c0*/  ISETP.GT.U32.AND P1, PT, R11, 0x3, PT ;  /* 0x000000030b00780c */ /* 0x000fe20003f24070 */
[----:B------:R-:W-:-:S12]  /*11d0*/  IMAD.MOV.U32 R11, RZ, RZ, R5 ;  /* 0x000000ffff0b7224 */ /* 0x000fd800078e0005 */
[----:B---3--:R-:W-:Y:S05]  /*11e0*/  @P1 BRA `(.L_x_7) ;  /* 0xfffffffc00d41947 */ /* 0x008fea000383ffff */
.L_x_6:
[----:B------:R-:W-:Y:S05]  /*11f0*/  @P0 EXIT ;  /* 0x000000000000094d */ /* 0x000fea0003800000 */
[----:B------:R-:W3:Y:S01]  /*1200*/  S2UR UR5, SR_CgaCtaId ;  /* 0x00000000000579c3 */ /* 0x000ee20000008800 */
[----:B------:R-:W-:-:S07]  /*1210*/  UMOV UR4, 0x400 ;  /* 0x0000040000047882 */ /* 0x000fce0000000000 */
[----:B--2---:R-:W2:Y:S01]  /*1220*/  LDC.64 R2, c[0x0][0x388] ;  /* 0x0000e200ff027b82 */ /* 0x004ea20000000a00 */
[----:B---3--:R-:W-:-:S09]  /*1230*/  ULEA UR4, UR5, UR4, 0x18 ;  /* 0x0000000405047291 */ /* 0x008fd2000f8ec0ff */
[----:B------:R-:W2:Y:S04]  /*1240*/  LDS R5, [UR4] ;  /* 0x00000004ff057984 */ /* 0x000ea80008000800 */
[----:B--2---:R-:W-:Y:S01]  /*1250*/  REDG.E.ADD.STRONG.GPU desc[UR6][R2.64], R5 ;  /* 0x000000050200798e */ /* 0x004fe2000c12e106 */
[----:B------:R-:W-:Y:S05]  /*1260*/  EXIT ;  /* 0x000000000000794d */ /* 0x000fea0003800000 */
.L_x_8:
[----:B------:R-:W-:-:S00]  /*1270*/  BRA `(.L_x_8) ;  /* 0xfffffffc00fc7947 */ /* 0x000fc0000383ffff */
[----:B------:R-:W-:-:S00]  /*1280*/  NOP ;  /* 0x0000000000007918 */ /* 0x000fc00000000000 */
[----:B------:R-:W-:-:S00]  /*1290*/  NOP ;  /* 0x0000000000007918 */ /* 0x000fc00000000000 */
[----:B------:R-:W-:-:S00]  /*12a0*/  NOP ;  /* 0x0000000000007918 */ /* 0x000fc00000000000 */
[----:B------:R-:W-:-:S00]  /*12b0*/  NOP ;  /* 0x0000000000007918 */ /* 0x000fc00000000000 */
[----:B------:R-:W-:-:S00]  /*12c0*/  NOP ;  /* 0x0000000000007918 */ /* 0x000fc00000000000 */
[----:B------:R-:W-:-:S00]  /*12d0*/  NOP ;  /* 0x0000000000007918 */ /* 0x000fc00000000000 */
[----:B------:R-:W-:-:S00]  /*12e0*/  NOP ;  /* 0x0000000000007918 */ /* 0x000fc00000000000 */
[----:B------:R-:W-:-:S00]  /*12f0*/  NOP ;  /* 0x0000000000007918 */ /* 0x000fc00000000000 */
.L_x_18:


//--------------------- .text._Z12setup_kernelP17curandStateXORWOW --------------------------
	.section	.text._Z12setup_kernelP17curandStateXORWOW,"ax",@progbits
	.align	128
        .global         _Z12setup_kernelP17curandStateXORWOW
        .type           _Z12setup_kernelP17curandStateXORWOW,@function
        .size           _Z12setup_kernelP17curandStateXORWOW,(.L_x_19 - _Z12setup_kernelP17curandStateXORWOW)
        .other          _Z12setup_kernelP17curandStateXORWOW,@"STO_CUDA_ENTRY STV_DEFAULT"
_Z12setup_kernelP17curandStateXORWOW:
.text._Z12setup_kernelP17curandStateXORWOW:
[----:B------:R-:W-:Y:S01]  /*0000*/  LDC R1, c[0x0][0x37c] ;  /* 0x0000df00ff017b82 */ /* 0x000fe20000000800 */
[----:B------:R-:W0:Y:S07]  /*0010*/  S2R R13, SR_TID.X ;  /* 0x00000000000d7919 */ /* 0x000e2e0000002100 */
[----:B------:R-:W1:Y:S01]  /*0020*/  LDC.64 R6, c[0x0][0x380] ;  /* 0x0000e000ff067b82 */ /* 0x000e620000000a00 */
[----:B------:R-:W0:Y:S01]  /*0030*/  LDCU UR6, c[0x0][0x360] ;  /* 0x00006c00ff0677ac */ /* 0x000e220008000800 */
[----:B------:R-:W-:Y:S01]  /*0040*/  IMAD.MOV.U32 R2, RZ, RZ, 0x3dae8ea4 ;  /* 0x3dae8ea4ff027424 */ /* 0x000fe200078e00ff */
[----:B------:R-:W0:Y:S01]  /*0050*/  S2R R0, SR_CTAID.X ;  /* 0x0000000000007919 */ /* 0x000e220000002500 */
[----:B------:R-:W-:Y:S01]  /*0060*/  IMAD.MOV.U32 R3, RZ, RZ, 0x6b137fa1 ;  /* 0x6b137fa1ff037424 */ /* 0x000fe200078e00ff */
[----:B------:R-:W2:Y:S01]  /*0070*/  LDCU.64 UR4, c[0x0][0x358] ;  /* 0x00006b00ff0477ac */ /* 0x000ea20008000a00 */
[----:B------:R-:W-:Y:S01]  /*0080*/  IMAD.MOV.U32 R4, RZ, RZ, 0x762de769 ;  /* 0x762de769ff047424 */ /* 0x000fe200078e00ff */
[----:B------:R-:W-:Y:S01]  /*0090*/  BSSY.RECONVERGENT B0, `(.L_x_9) ;  /* 0x00000db000007945 */ /* 0x000fe20003800200 */
[----:B------:R-:W-:-:S02]  /*00a0*/  IMAD.MOV.U32 R5, RZ, RZ, -0x75bd8fc ;  /* 0xf8a42704ff057424 */ /* 0x000fc400078e00ff */
[----:B------:R-:W-:Y:S02]  /*00b0*/  IMAD.MOV.U32 R8, RZ, RZ, -0x23270784 ;  /* 0xdcd8f87cff087424 */ /* 0x000fe400078e00ff */
[----:B------:R-:W-:Y:S02]  /*00c0*/  IMAD.MOV.U32 R9, RZ, RZ, 0x640ff1a5 ;  /* 0x640ff1a5ff097424 */ /* 0x000fe400078e00ff */
[----:B0-----:R-:W-:-:S04]  /*00d0*/  IMAD R13, R0, UR6, R13 ;  /* 0x00000006000d7c24 */ /* 0x001fc8000f8e020d */
[C---:B-1----:R-:W-:Y:S01]  /*00e0*/  IMAD.WIDE R6, R13.reuse, 0x30, R6 ;  /* 0x000000300d067825 */ /* 0x042fe200078e0206 */
[----:B------:R-:W-:-:S04]  /*00f0*/  ISETP.NE.AND P0, PT, R13, RZ, PT ;  /* 0x000000ff0d00720c */ /* 0x000fc80003f05270 */
[----:B--2---:R0:W-:Y:S04]  /*0100*/  STG.E.64 desc[UR4][R6.64], R2 ;  /* 0x0000000206007986 */ /* 0x0041e8000c101b04 */
[----:B------:R0:W-:Y:S04]  /*0110*/  STG.E.64 desc[UR4][R6.64+0x8], R4 ;  /* 0x0000080406007986 */ /* 0x0001e8000c101b04 */
[----:B------:R0:W-:Y:S01]  /*0120*/  STG.E.64 desc[UR4][R6.64+0x10], R8 ;  /* 0x0000100806007986 */ /* 0x0001e2000c101b04 */
[----:B------:R-:W-:Y:S05]  /*0130*/  @!P0 BRA `(.L_x_10) ;  /* 0x0000000c00408947 */ /* 0x000fea0003800000 */
[----:B------:R-:W-:Y:S01]  /*0140*/  SHF.R.S32.HI R0, RZ, 0x1f, R13 ;  /* 0x0000001fff007819 */ /* 0x000fe2000001140d */
[----:B------:R-:W-:-:S07]  /*0150*/  IMAD.MOV.U32 R12, RZ, RZ, RZ ;  /* 0x000000ffff0c7224 */ /* 0x000fce00078e00ff */
.L_x_16:
[----:B0-----:R-:W-:Y:S01]  /*0160*/  LOP3.LUT R2, R13, 0x3, RZ, 0xc0, !PT ;  /* 0x000000030d027812 */ /* 0x001fe200078ec0ff */
[----:B------:R-:W-:Y:S03]  /*0170*/  BSSY.RECONVERGENT B1, `(.L_x_11) ;  /* 0x00000c6000017945 */ /* 0x000fe60003800200 */
[----:B------:R-:W-:-:S04]  /*0180*/  ISETP.NE.U32.AND P0, PT, R2, RZ, PT ;  /* 0x000000ff0200720c */ /* 0x000fc80003f05070 */
[----:B------:R-:W-:-:S13]  /*0190*/  ISETP.NE.AND.EX P0, PT, RZ, RZ, PT, P0 ;  /* 0x000000ffff00720c */ /* 0x000fda0003f05300 */
[----:B------:R-:W-:Y:S05]  /*01a0*/  @!P0 BRA `(.L_x_12) ;  /* 0x0000000c00088947 */ /* 0x000fea0003800000 */
[----:B------:R-:W0:Y:S01]  /*01b0*/  LDC.64 R8, c[0x4][RZ] ;  /* 0x01000000ff087b82 */ /* 0x000e220000000a00 */
[----:B------:R-:W-:Y:S02]  /*01c0*/  IMAD.MOV.U32 R14, RZ, RZ, RZ ;  /* 0x000000ffff0e7224 */ /* 0x000fe400078e00ff */
[----:B0-----:R-:W-:-:S07]  /*01d0*/  IMAD.WIDE.U32 R8, R12, 0xc80, R8 ;  /* 0x00000c800c087825 */ /* 0x001fce00078e0008 */
.L_x_15:
[----:B0-----:R-:W-:Y:S01]  /*01e0*/  IMAD.MOV.U32 R15, RZ, RZ, RZ ;  /* 0x000000ffff0f7224 */ /* 0x001fe200078e00ff */
[----:B------:R-:W-:Y:S01]  /*01f0*/  CS2R R2, SRZ ;  /* 0x0000000000027805 */ /* 0x000fe2000001ff00 */
[----:B------:R-:W-:Y:S01]  /*0200*/  IMAD.MOV.U32 R17, RZ, RZ, RZ ;  /* 0x000000ffff117224 */ /* 0x000fe200078e00ff */
[----:B------:R-:W-:-:S07]  /*0210*/  CS2R R4, SRZ ;  /* 0x0000000000047805 */ /* 0x000fce000001ff00 */
.L_x_14:
[----:B------:R-:W-:-:S05]  /*0220*/  IMAD.WIDE.U32 R10, R17, 0x4, R6 ;  /* 0x00000004110a7825 */ /* 0x000fca00078e0006 */
[----:B------:R0:W5:Y:S01]  /*0230*/  LDG.E R16, desc[UR4][R10.64+0x4] ;  /* 0x000004040a107981 */ /* 0x000162000c1e1900 */
[----:B------:R-:W-:-:S07]  /*0240*/  IMAD.MOV.U32 R19, RZ, RZ, RZ ;  /* 0x000000ffff137224 */ /* 0x000fce00078e00ff */
.L_x_13:
[----:B-----5:R-:W-:Y:S01]  /*0250*/  SHF.R.U32.HI R24, RZ, R19, R16 ;  /* 0x00000013ff187219 */ /* 0x020fe20000011610 */
[----:B0-----:R-:W-:-:S03]  /*0260*/  IMAD.SHL.U32 R10, R17, 0x20, RZ ;  /* 0x00000020110a7824 */ /* 0x001fc600078e00ff */
[----:B------:R-:W-:Y:S01]  /*0270*/  LOP3.LUT R11, R24, 0x1, RZ, 0xc0, !PT ;  /* 0x00000001180b7812 */ /* 0x000fe200078ec0ff */
[----:B------:R-:W-:-:S03]  /*0280*/  IMAD.IADD R10, R10, 0x1, R19 ;  /* 0x000000010a0a7824 */ /* 0x000fc600078e0213 */
[----:B------:R-:W-:Y:S01]  /*0290*/  ISETP.NE.U32.AND P0, PT, R11, 0x1, PT ;  /* 0x000000010b00780c */ /* 0x000fe20003f05070 */
[----:B------:R-:W-:-:S03]  /*02a0*/  IMAD R11, R10, 0x5, RZ ;  /* 0x000000050a0b7824 */ /* 0x000fc600078e02ff */
[----:B------:R-:W-:Y:S01]  /*02b0*/  R2P PR, R24, 0x7e ;  /* 0x0000007e18007804 */ /* 0x000fe20000000000 */
[----:B------:R-:W-:-:S08]  /*02c0*/  IMAD.WIDE.U32 R10, R11, 0x4, R8 ;  /* 0x000000040b0a7825 */ /* 0x000fd000078e0008 */
[----:B------:R-:W2:Y:S04]  /*02d0*/  @!P0 LDG.E R18, desc[UR4][R10.64] ;  /* 0x000000040a128981 */ /* 0x000ea8000c1e1900 */
[----:B------:R-:W3:Y:S04]  /*02e0*/  @!P0 LDG.E R20, desc[UR4][R10.64+0x10] ;  /* 0x000010040a148981 */ /* 0x000ee8000c1e1900 */
[----:B------:R-:W4:Y:S04]  /*02f0*/  @P1 LDG.E R22, desc[UR4][R10.64+0x14] ;  /* 0x000014040a161981 */ /* 0x000f28000c1e1900 */
[----:B------:R-:W4:Y:S04]  /*0300*/  @P2 LDG.E R26, desc[UR4][R10.64+0x28] ;  /* 0x000028040a1a2981 */ /* 0x000f28000c1e1900 */
[----:B------:R-:W4:Y:S04]  /*0310*/  @!P0 LDG.E R21, desc[UR4][R10.64+0x4] ;  /* 0x000004040a158981 */ /* 0x000f28000c1e1900 */
[----:B------:R-:W4:Y:S04]  /*0320*/  @!P0 LDG.E R23, desc[UR4][R10.64+0xc] ;  /* 0x00000c040a178981 */ /* 0x000f28000c1e1900 */
[----:B------:R-:W4:Y:S04]  /*0330*/  @P1 LDG.E R25, desc[UR4][R10.64+0x18] ;  /* 0x000018040a191981 */ /* 0x000f28000c1e1900 */
[----:B------:R-:W4:Y:S04]  /*0340*/  @P3 LDG.E R28, desc[UR4][R10.64+0x3c] ;  /* 0x00003c040a1c3981 */ /* 0x000f28000c1e1900 */
[----:B------:R-:W4:Y:S01]  /*0350*/  @P6 LDG.E R27, desc[UR4][R10.64+0x7c] ;  /* 0x00007c040a1b6981 */ /* 0x000f22000c1e1900 */
[----:B--2---:R-:W-:-:S03]  /*0360*/  @!P0 LOP3.LUT R15, R15, R18, RZ, 0x3c, !PT ;  /* 0x000000120f0f8212 */ /* 0x004fc600078e3cff */
[----:B------:R-:W2:Y:S01]  /*0370*/  @!P0 LDG.E R18, desc[UR4][R10.64+0x8] ;  /* 0x000008040a128981 */ /* 0x000ea2000c1e1900 */
[----:B---3--:R-:W-:-:S03]  /*0380*/  @!P0 LOP3.LUT R3, R3, R20, RZ, 0x3c, !PT ;  /* 0x0000001403038212 */ /* 0x008fc600078e3cff */
[----:B------:R-:W3:Y:S01]  /*0390*/  @P1 LDG.E R20, desc[UR4][R10.64+0x24] ;  /* 0x000024040a141981 */ /* 0x000ee2000c1e1900 */
[----:B----4-:R-:W-:-:S03]  /*03a0*/  @P1 LOP3.LUT R15, R15, R22, RZ, 0x3c, !PT ;  /* 0x000000160f0f1212 */ /* 0x010fc600078e3cff */
[----:B------:R-:W4:Y:S01]  /*03b0*/  @P2 LDG.E R22, desc[UR4][R10.64+0x38] ;  /* 0x000038040a162981 */ /* 0x000f22000c1e1900 */
[----:B------:R-:W-:-:S03]  /*03c0*/  @P2 LOP3.LUT R15, R15, R26, RZ, 0x3c, !PT ;  /* 0x0000001a0f0f2212 */ /* 0x000fc600078e3cff */
[----:B------:R-:W4:Y:S01]  /*03d0*/  @P4 LDG.E R26, desc[UR4][R10.64+0x50] ;  /* 0x000050040a1a4981 */ /* 0x000f22000c1e1900 */
[----:B------:R-:W-:-:S03]  /*03e0*/  @!P0 LOP3.LUT R4, R4, R21, RZ, 0x3c, !PT ;  /* 0x0000001504048212 */ /* 0x000fc600078e3cff */
[----:B------:R-:W4:Y:S01]  /*03f0*/  @P1 LDG.E R21, desc[UR4][R10.64+0x20] ;  /* 0x000020040a151981 */ /* 0x000f22000c1e1900 */
[----:B------:R-:W-:-:S03]  /*0400*/  @!P0 LOP3.LUT R2, R2, R23, RZ, 0x3c, !PT ;  /* 0x0000001702028212 */ /* 0x000fc600078e3cff */
[----:B------:R-:W4:Y:S01]  /*0410*/  @P2 LDG.E R23, desc[UR4][R10.64+0x2c] ;  /* 0x00002c040a172981 */ /* 0x000f22000c1e1900 */
[----:B------:R-:W-:-:S03]  /*0420*/  @P1 LOP3.LUT R4, R4, R25, RZ, 0x3c, !PT ;  /* 0x0000001904041212 */ /* 0x000fc600078e3cff */
[----:B------:R-:W4:Y:S01]  /*0430*/  @P2 LDG.E R25, desc[UR4][R10.64+0x34] ;  /* 0x000034040a192981 */ /* 0x000f22000c1e1900 */
[----:B--2---:R-:W-:-:S03]  /*0440*/  @!P0 LOP3.LUT R5, R5, R18, RZ, 0x3c, !PT ;  /* 0x0000001205058212 */ /* 0x004fc600078e3cff */
[----:B------:R-:W2:Y:S01]  /*0450*/  @P1 LDG.E R18, desc[UR4][R10.64+0x1c] ;  /* 0x00001c040a121981 */ /* 0x000ea2000c1e1900 */
[----:B---3--:R-:W-:-:S03]  /*0460*/  @P1 LOP3.LUT R3, R3, R20, RZ, 0x3c, !PT ;  /* 0x0000001403031212 */ /* 0x008fc600078e3cff */
[----:B------:R-:W3:Y:S01]  /*0470*/  @P2 LDG.E R20, desc[UR4][R10.64+0x30] ;  /* 0x000030040a142981 */ /* 0x000ee2000c1e1900 */
[----:B----4-:R-:W-:-:S03]  /*0480*/  @P2 LOP3.LUT R3, R3, R22, RZ, 0x3c, !PT ;  /* 0x0000001603032212 */ /* 0x010fc600078e3cff */
[----:B------:R-:W4:Y:S01]  /*0490*/  @P3 LDG.E R22, desc[UR4][R10.64+0x4c] ;  /* 0x00004c040a163981 */ /* 0x000f22000c1e1900 */
[----:B------:R-:W-:-:S04]  /*04a0*/  @P3 LOP3.LUT R15, R15, R28, RZ, 0x3c, !PT ;  /* 0x0000001c0f0f3212 */ /* 0x000fc800078e3cff */
[----:B------:R-:W-:Y:S02]  /*04b0*/  @P4 LOP3.LUT R15, R15, R26, RZ, 0x3c, !PT ;  /* 0x0000001a0f0f4212 */ /* 0x000fe400078e3cff */
[----:B------:R-:W-:Y:S01]  /*04c0*/  @P1 LOP3.LUT R2, R2, R21, RZ, 0x3c, !PT ;  /* 0x0000001502021212 */ /* 0x000fe200078e3cff */
[----:B------:R-:W4:Y:S04]  /*04d0*/  @P5 LDG.E R26, desc[UR4][R10.64+0x64] ;  /* 0x000064040a1a5981 */ /* 0x000f28000c1e1900 */
[----:B------:R-:W4:Y:S01]  /*04e0*/  @P3 LDG.E R21, desc[UR4][R10.64+0x40] ;  /* 0x000040040a153981 */ /* 0x000f22000c1e1900 */
[----:B------:R-:W-:Y:S02]  /*04f0*/  @P2 LOP3.LUT R4, R4, R23, RZ, 0x3c, !PT ;  /* 0x0000001704042212 */ /* 0x000fe400078e3cff */
[----:B------:R-:W-:Y:S01]  /*0500*/  @P2 LOP3.LUT R2, R2, R25, RZ, 0x3c, !PT ;  /* 0x0000001902022212 */ /* 0x000fe200078e3cff */
[----:B------:R-:W4:Y:S04]  /*0510*/  @P3 LDG.E R23, desc[UR4][R10.64+0x48] ;  /* 0x000048040a173981 */ /* 0x000f28000c1e1900 */
[----:B------:R-:W4:Y:S01]  /*0520*/  @P4 LDG.E R25, desc[UR4][R10.64+0x54] ;  /* 0x000054040a194981 */ /* 0x000f22000c1e1900 */
[----:B--2---:R-:W-:-:S03]  /*0530*/  @P1 LOP3.LUT R5, R5, R18, RZ, 0x3c, !PT ;  /* 0x0000001205051212 */ /* 0x004fc600078e3cff */
[----:B------:R-:W2:Y:S01]  /*0540*/  @P3 LDG.E R18, desc[UR4][R10.64+0x44] ;  /* 0x000044040a123981 */ /* 0x000ea2000c1e1900 */
[----:B---3--:R-:W-:-:S03]  /*0550*/  @P2 LOP3.LUT R5, R5, R20, RZ, 0x3c, !PT ;  /* 0x0000001405052212 */ /* 0x008fc600078e3cff */
[----:B------:R-:W3:Y:S01]  /*0560*/  @P4 LDG.E R20, desc[UR4][R10.64+0x58] ;  /* 0x000058040a144981 */ /* 0x000ee2000c1e1900 */
[----:B----4-:R-:W-:-:S03]  /*0570*/  @P3 LOP3.LUT R3, R3, R22, RZ, 0x3c, !PT ;  /* 0x0000001603033212 */ /* 0x010fc600078e3cff */
[----:B------:R-:W4:Y:S01]  /*0580*/  @P4 LDG.E R22, desc[UR4][R10.64+0x60] ;  /* 0x000060040a164981 */ /* 0x000f22000c1e1900 */
[----:B------:R-:W-:Y:S02]  /*0590*/  LOP3.LUT P0, RZ, R24, 0x80, RZ, 0xc0, !PT ;  /* 0x0000008018ff7812 */ /* 0x000fe4000780c0ff */
[----:B------:R-:W-:Y:S02]  /*05a0*/  @P5 LOP3.LUT R15, R15, R26, RZ, 0x3c, !PT ;  /* 0x0000001a0f0f5212 */ /* 0x000fe400078e3cff */
[----:B------:R-:W4:Y:S01]  /*05b0*/  @P6 LDG.E R26, desc[UR4][R10.64+0x78] ;  /* 0x000078040a1a6981 */ /* 0x000f22000c1e1900 */
[----:B------:R-:W-:-:S03]  /*05c0*/  @P3 LOP3.LUT R4, R4, R21, RZ, 0x3c, !PT ;  /* 0x0000001504043212 */ /* 0x000fc600078e3cff */
[----:B------:R-:W4:Y:S01]  /*05d0*/  @P4 LDG.E R21, desc[UR4][R10.64+0x5c] ;  /* 0x00005c040a154981 */ /* 0x000f22000c1e1900 */
[----:B------:R-:W-:-:S03]  /*05e0*/  @P3 LOP3.LUT R2, R2, R23, RZ, 0x3c, !PT ;  /* 0x0000001702023212 */ /* 0x000fc600078e3cff */
[----:B------:R-:W4:Y:S01]  /*05f0*/  @P5 LDG.E R23, desc[UR4][R10.64+0x68] ;  /* 0x000068040a175981 */ /* 0x000f22000c1e1900 */
[----:B------:R-:W-:-:S03]  /*0600*/  @P4 LOP3.LUT R4, R4, R25, RZ, 0x3c, !PT ;  /* 0x0000001904044212 */ /* 0x000fc600078e3cff */
[----:B------:R-:W4:Y:S01]  /*0610*/  @P5 LDG.E R25, desc[UR4][R10.64+0x70] ;  /* 0x000070040a195981 */ /* 0x000f22000c1e1900 */
[----:B--2---:R-:W-:-:S03]  /*0620*/  @P3 LOP3.LUT R5, R5, R18, RZ, 0x3c, !PT ;  /* 0x0000001205053212 */ /* 0x004fc600078e3cff */
[----:B------:R-:W2:Y:S01]  /*0630*/  @P5 LDG.E R18, desc[UR4][R10.64+0x6c] ;  /* 0x00006c040a125981 */ /* 0x000ea2000c1e1900 */
[----:B---3--:R-:W-:-:S03]  /*0640*/  @P4 LOP3.LUT R5, R5, R20, RZ, 0x3c, !PT ;  /* 0x0000001405054212 */ /* 0x008fc600078e3cff */
[----:B------:R-:W3:Y:S01]  /*0650*/  @P5 LDG.E R20, desc[UR4][R10.64+0x74] ;  /* 0x000074040a145981 */ /* 0x000ee2000c1e1900 */
[----:B----4-:R-:W-:-:S03]  /*0660*/  @P4 LOP3.LUT R3, R3, R22, RZ, 0x3c, !PT ;  /* 0x0000001603034212 */ /* 0x010fc600078e3cff */
[----:B------:R-:W4:Y:S01]  /*0670*/  @P0 LDG.E R22, desc[UR4][R10.64+0x8c] ;  /* 0x00008c040a160981 */ /* 0x000f22000c1e1900 */
[----:B------:R-:W-:-:S03]  /*0680*/  @P6 LOP3.LUT R15, R15, R26, RZ, 0x3c, !PT ;  /* 0x0000001a0f0f6212 */ /* 0x000fc600078e3cff */
        /* <DEDUP_REMOVED lines=13> */
[----:B------:R-:W-:Y:S02]  /*0760*/  @P6 LOP3.LUT R4, R4, R27, RZ, 0x3c, !PT ;  /* 0x0000001b04046212 */ /* 0x000fe400078e3cff */
[----:B------:R-:W-:Y:S02]  /*0770*/  @P6 LOP3.LUT R2, R2, R21, RZ, 0x3c, !PT ;  /* 0x0000001502026212 */ /* 0x000fe400078e3cff */
[----:B------:R-:W-:Y:S02]  /*0780*/  @P0 LOP3.LUT R4, R4, R23, RZ, 0x3c, !PT ;  /* 0x0000001704040212 */ /* 0x000fe400078e3cff */
[----:B------:R-:W-:Y:S02]  /*0790*/  @P0 LOP3.LUT R2, R2, R25, RZ, 0x3c, !PT ;  /* 0x0000001902020212 */ /* 0x000fe400078e3cff */
[----:B--2---:R-:W-:Y:S02]  /*07a0*/  @P6 LOP3.LUT R5, R5, R18, RZ, 0x3c, !PT ;  /* 0x0000001205056212 */ /* 0x004fe400078e3cff */
[----:B---3--:R-:W-:-:S02]  /*07b0*/  @P6 LOP3.LUT R3, R3, R20, RZ, 0x3c, !PT ;  /* 0x0000001403036212 */ /* 0x008fc400078e3cff */
[----:B----4-:R-:W-:Y:S02]  /*07c0*/  @P0 LOP3.LUT R5, R5, R22, RZ, 0x3c, !PT ;  /* 0x0000001605050212 */ /* 0x010fe400078e3cff */
[----:B------:R-:W-:Y:S02]  /*07d0*/  @P0 LOP3.LUT R3, R3, R26, RZ, 0x3c, !PT ;  /* 0x0000001a03030212 */ /* 0x000fe400078e3cff */
[----:B------:R-:W-:-:S13]  /*07e0*/  R2P PR, R24.B1, 0x7f ;  /* 0x0000007f18007804 */ /* 0x000fda0000001000 */
[----:B------:R-:W2:Y:S04]  /*07f0*/  @P0 LDG.E R18, desc[UR4][R10.64+0xa0] ;  /* 0x0000a0040a120981 */ /* 0x000ea8000c1e1900 */
[----:B------:R-:W3:Y:S04]  /*0800*/  @P1 LDG.E R22, desc[UR4][R10.64+0xb4] ;  /* 0x0000b4040a161981 */ /* 0x000ee8000c1e1900 */
[----:B------:R-:W4:Y:S04]  /*0810*/  @P2 LDG.E R26, desc[UR4][R10.64+0xc8] ;  /* 0x0000c8040a1a2981 */ /* 0x000f28000c1e1900 */
[----:B------:R-:W4:Y:S04]  /*0820*/  @P3 LDG.E R28, desc[UR4][R10.64+0xdc] ;  /* 0x0000dc040a1c3981 */ /* 0x000f28000c1e1900 */
[----:B------:R-:W4:Y:S04]  /*0830*/  @P0 LDG.E R23, desc[UR4][R10.64+0xa4] ;  /* 0x0000a4040a170981 */ /* 0x000f28000c1e1900 */
[----:B------:R-:W4:Y:S04]  /*0840*/  @P0 LDG.E R20, desc[UR4][R10.64+0xa8] ;  /* 0x0000a8040a140981 */ /* 0x000f28000c1e1900 */
[----:B------:R-:W4:Y:S04]  /*0850*/  @P4 LDG.E R25, desc[UR4][R10.64+0xf0] ;  /* 0x0000f0040a194981 */ /* 0x000f28000c1e1900 */
        /* <DEDUP_REMOVED lines=21> */
[----:B------:R-:W-:Y:S02]  /*09b0*/  LOP3.LUT P0, RZ, R24, 0x8000, RZ, 0xc0, !PT ;  /* 0x0000800018ff7812 */ /* 0x000fe4000780c0ff */
[----:B----4-:R-:W-:Y:S01]  /*09c0*/  @P5 LOP3.LUT R15, R15, R26, RZ, 0x3c, !PT ;  /* 0x0000001a0f0f5212 */ /* 0x010fe200078e3cff */
[----:B------:R-:W4:Y:S04]  /*09d0*/  @P3 LDG.E R24, desc[UR4][R10.64+0xe4] ;  /* 0x0000e4040a183981 */ /* 0x000f28000c1e1900 */
[----:B------:R-:W2:Y:S01]  /*09e0*/  @P6 LDG.E R26, desc[UR4][R10.64+0x118] ;  /* 0x000118040a1a6981 */ /* 0x000ea2000c1e1900 */
        /* <DEDUP_REMOVED lines=8> */
[----:B---3--:R-:W-:-:S03]  /*0a70*/  @P2 LOP3.LUT R3, R3, R22, RZ, 0x3c, !PT ;  /* 0x0000001603032212 */ /* 0x008fc600078e3cff */
[----:B------:R-:W3:Y:S01]  /*0a80*/  @P4 LDG.E R22, desc[UR4][R10.64+0x100] ;  /* 0x000100040a164981 */ /* 0x000ee2000c1e1900 */
[----:B--2---:R-:W-:-:S03]  /*0a90*/  @P6 LOP3.LUT R15, R15, R26, RZ, 0x3c, !PT ;  /* 0x0000001a0f0f6212 */ /* 0x004fc600078e3cff */
[----:B------:R-:W2:Y:S01]  /*0aa0*/  @P0 LDG.E R26, desc[UR4][R10.64+0x12c] ;  /* 0x00012c040a1a0981 */ /* 0x000ea2000c1e1900 */
[----:B----4-:R-:W-:-:S03]  /*0ab0*/  @P2 LOP3.LUT R2, R2, R23, RZ, 0x3c, !PT ;  /* 0x0000001702022212 */ /* 0x010fc600078e3cff */
[----:B------:R-:W4:Y:S01]  /*0ac0*/  @P4 LDG.E R23, desc[UR4][R10.64+0xfc] ;  /* 0x0000fc040a174981 */ /* 0x000f22000c1e1900 */
[----:B------:R-:W-:-:S03]  /*0ad0*/  @P2 LOP3.LUT R5, R5, R20, RZ, 0x3c, !PT ;  /* 0x0000001405052212 */ /* 0x000fc600078e3cff */
[----:B------:R-:W4:Y:S01]  /*0ae0*/  @P4 LDG.E R20, desc[UR4][R10.64+0xf8] ;  /* 0x0000f8040a144981 */ /* 0x000f22000c1e1900 */
[----:B------:R-:W-:Y:S02]  /*0af0*/  @P3 LOP3.LUT R2, R2, R27, RZ, 0x3c, !PT ;  /* 0x0000001b02023212 */ /* 0x000fe400078e3cff */
[----:B------:R-:W-:Y:S01]  /*0b00*/  @P3 LOP3.LUT R4, R4, R25, RZ, 0x3c, !PT ;  /* 0x0000001904043212 */ /* 0x000fe200078e3cff */
[----:B------:R-:W4:Y:S01]  /*0b10*/  @P5 LDG.E R27, desc[UR4][R10.64+0x110] ;  /* 0x000110040a1b5981 */ /* 0x000f22000c1e1900 */
[----:B------:R-:W-:-:S03]  /*0b20*/  @P3 LOP3.LUT R5, R5, R24, RZ, 0x3c, !PT ;  /* 0x0000001805053212 */ /* 0x000fc600078e3cff */
[----:B------:R-:W4:Y:S04]  /*0b30*/  @P5 LDG.E R25, desc[UR4][R10.64+0x108] ;  /* 0x000108040a195981 */ /* 0x000f28000c1e1900 */
        /* <DEDUP_REMOVED lines=19> */
[----:B------:R-:W-:-:S05]  /*0c70*/  VIADD R19, R19, 0x10 ;  /* 0x0000001013137836 */ /* 0x000fca0000000000 */
[----:B------:R-:W-:Y:S02]  /*0c80*/  ISETP.NE.AND P1, PT, R19, 0x20, PT ;  /* 0x000000201300780c */ /* 0x000fe40003f25270 */
[----:B------:R-:W-:Y:S02]  /*0c90*/  @P5 LOP3.LUT R3, R3, R18, RZ, 0x3c, !PT ;  /* 0x0000001203035212 */ /* 0x000fe400078e3cff */
[----:B------:R-:W-:Y:S02]  /*0ca0*/  @P6 LOP3.LUT R4, R4, R21, RZ, 0x3c, !PT ;  /* 0x0000001504046212 */ /* 0x000fe400078e3cff */
[----:B---3--:R-:W-:-:S04]  /*0cb0*/  @P6 LOP3.LUT R3, R3, R22, RZ, 0x3c, !PT ;  /* 0x0000001603036212 */ /* 0x008fc800078e3cff */
[----:B--2---:R-:W-:Y:S02]  /*0cc0*/  @P0 LOP3.LUT R3, R3, R26, RZ, 0x3c, !PT ;  /* 0x0000001a03030212 */ /* 0x004fe400078e3cff */
[----:B----4-:R-:W-:Y:S02]  /*0cd0*/  @P6 LOP3.LUT R2, R2, R23, RZ, 0x3c, !PT ;  /* 0x0000001702026212 */ /* 0x010fe400078e3cff */
[----:B------:R-:W-:Y:S02]  /*0ce0*/  @P6 LOP3.LUT R5, R5, R20, RZ, 0x3c, !PT ;  /* 0x0000001405056212 */ /* 0x000fe400078e3cff */
[----:B------:R-:W-:Y:S02]  /*0cf0*/  @P0 LOP3.LUT R2, R2, R27, RZ, 0x3c, !PT ;  /* 0x0000001b02020212 */ /* 0x000fe400078e3cff */
[----:B------:R-:W-:Y:S02]  /*0d00*/  @P0 LOP3.LUT R4, R4, R25, RZ, 0x3c, !PT ;  /* 0x0000001904040212 */ /* 0x000fe400078e3cff */
[----:B------:R-:W-:Y:S01]  /*0d10*/  @P0 LOP3.LUT R5, R5, R24, RZ, 0x3c, !PT ;  /* 0x0000001805050212 */ /* 0x000fe200078e3cff */
[----:B------:R-:W-:Y:S06]  /*0d20*/  @P1 BRA `(.L_x_13) ;  /* 0xfffffff400481947 */ /* 0x000fec000383ffff */
[----:B------:R-:W-:-:S05]  /*0d30*/  VIADD R17, R17, 0x1 ;  /* 0x0000000111117836 */ /* 0x000fca0000000000 */
[----:B------:R-:W-:-:S13]  /*0d40*/  ISETP.NE.AND P0, PT, R17, 0x5, PT ;  /* 0x000000051100780c */ /* 0x000fda0003f05270 */
[----:B------:R-:W-:Y:S05]  /*0d50*/  @P0 BRA `(.L_x_14) ;  /* 0xfffffff400300947 */ /* 0x000fea000383ffff */
[----:B------:R0:W-:Y:S01]  /*0d60*/  STG.E.64 desc[UR4][R6.64+0x8], R4 ;  /* 0x0000080406007986 */ /* 0x0001e2000c101b04 */
[----:B------:R-:W-:Y:S01]  /*0d70*/  VIADD R14, R14, 0x1 ;  /* 0x000000010e0e7836 */ /* 0x000fe20000000000 */
[----:B------:R-:W-:Y:S02]  /*0d80*/  LOP3.LUT R11, R13, 0x3, RZ, 0xc0, !PT ;  /* 0x000000030d0b7812 */ /* 0x000fe400078ec0ff */
[----:B------:R0:W-:Y:S02]  /*0d90*/  STG.E.64 desc[UR4][R6.64+0x10], R2 ;  /* 0x0000100206007986 */ /* 0x0001e4000c101b04 */
[----:B------:R-:W-:Y:S02]  /*0da0*/  ISETP.GE.U32.AND P0, PT, R14, R11, PT ;  /* 0x0000000b0e00720c */ /* 0x000fe40003f06070 */
[----:B------:R0:W-:Y:S11]  /*0db0*/  STG.E desc[UR4][R6.64+0x4], R15 ;  /* 0x0000040f06007986 */ /* 0x0001f6000c101904 */
[----:B------:R-:W-:Y:S05]  /*0dc0*/  @!P0 BRA `(.L_x_15) ;  /* 0xfffffff400048947 */ /* 0x000fea000383ffff */
.L_x_12:
[----:B------:R-:W-:Y:S05]  /*0dd0*/  BSYNC.RECONVERGENT B1 ;  /* 0x0000000000017941 */ /* 0x000fea0003800200 */
.L_x_11:
[C---:B------:R-:W-:Y:S01]  /*0de0*/  ISETP.GT.U32.AND P0, PT, R13.reuse, 0x3, PT ;  /* 0x000000030d00780c */ /* 0x040fe20003f04070 */
[----:B------:R-:W-:Y:S01]  /*0df0*/  VIADD R12, R12, 0x1 ;  /* 0x000000010c0c7836 */ /* 0x000fe20000000000 */
[--C-:B------:R-:W-:Y:S02]  /*0e00*/  SHF.R.U64 R13, R13, 0x2, R0.reuse ;  /* 0x000000020d0d7819 */ /* 0x100fe40000001200 */
[----:B------:R-:W-:Y:S02]  /*0e10*/  ISETP.GT.U32.AND.EX P0, PT, R0, RZ, PT, P0 ;  /* 0x000000ff0000720c */ /* 0x000fe40003f04100 */
[----:B------:R-:W-:-:S11]  /*0e20*/  SHF.R.U32.HI R0, RZ, 0x2, R0 ;  /* 0x00000002ff007819 */ /* 0x000fd60000011600 */
[----:B------:R-:W-:Y:S05]  /*0e30*/  @P0 BRA `(.L_x_16) ;  /* 0xfffffff000c80947 */ /* 0x000fea000383ffff */
.L_x_10:
[----:B------:R-:W-:Y:S05]  /*0e40*/  BSYNC.RECONVERGENT B0 ;  /* 0x0000000000007941 */ /* 0x000fea0003800200 */
.L_x_9:
[----:B------:R-:W-:Y:S04]  /*0e50*/  STG.E.64 desc[UR4][R6.64+0x18], RZ ;  /* 0x000018ff06007986 */ /* 0x000fe8000c101b04 */
[----:B------:R-:W-:Y:S04]  /*0e60*/  STG.E desc[UR4][R6.64+0x20], RZ ;  /* 0x000020ff06007986 */ /* 0x000fe8000c101904 */
[----:B------:R-:W-:Y:S01]  /*0e70*/  STG.E.64 desc[UR4][R6.64+0x28], RZ ;  /* 0x000028ff06007986 */ /* 0x000fe2000c101b04 */
[----:B------:R-:W-:Y:S05]  /*0e80*/  EXIT ;  /* 0x000000000000794d */ /* 0x000fea0003800000 */
.L_x_17:
        /* <DEDUP_REMOVED lines=15> */
.L_x_19:


//--------------------- .nv.global.init           --------------------------
	.section	.nv.global.init,"aw",@progbits
	.align	4
.nv.global.init:
	.type		mrg32k3aM1SubSeq,@object
	.size		mrg32k3aM1SubSeq,(mrg32k3aM2SubSeq - mrg32k3aM1SubSeq)
mrg32k3aM1SubSeq:
        /*0000*/ 	.byte	0x0b, 0xcc, 0xee, 0x04, 0x73, 0x29, 0x8b, 0x6f, 0xf6, 0x53, 0x03, 0xf6, 0x23, 0xf6, 0xea, 0xda
        /* <DEDUP_REMOVED lines=125> */
	.type		mrg32k3aM2SubSeq,@object
	.size		mrg32k3aM2SubSeq,(mrg32k3aM1 - mrg32k3aM2SubSeq)
mrg32k3aM2SubSeq:
        /* <DEDUP_REMOVED lines=126> */
	.type		mrg32k3aM1,@object
	.size		mrg32k3aM1,(mrg32k3aM1Seq - mrg32k3aM1)
mrg32k3aM1:
        /* <DEDUP_REMOVED lines=144> */
	.type		mrg32k3aM1Seq,@object
	.size		mrg32k3aM1Seq,(mrg32k3aM2 - mrg32k3aM1Seq)
mrg32k3aM1Seq:
        /* <DEDUP_REMOVED lines=144> */
	.type		mrg32k3aM2,@object
	.size		mrg32k3aM2,(mrg32k3aM2Seq - mrg32k3aM2)
mrg32k3aM2:
        /* <DEDUP_REMOVED lines=144> */
	.type		mrg32k3aM2Seq,@object
	.size		mrg32k3aM2Seq,(precalc_xorwow_matrix - mrg32k3aM2Seq)
mrg32k3aM2Seq:
        /* <DEDUP_REMOVED lines=144> */
	.type		precalc_xorwow_matrix,@object
	.size		precalc_xorwow_matrix,(precalc_xorwow_offset_matrix - precalc_xorwow_matrix)
precalc_xorwow_matrix:
        /* <DEDUP_REMOVED lines=6400> */
	.type		precalc_xorwow_offset_matrix,@object
	.size		precalc_xorwow_offset_matrix,(.L_1 - precalc_xorwow_offset_matrix)
precalc_xorwow_offset_matrix:
        /* <DEDUP_REMOVED lines=6400> */
.L_1:


//--------------------- .nv.shared._Z11Monte_CarloP17curandStateXORWOWPii --------------------------
	.section	.nv.shared._Z11Monte_CarloP17curandStateXORWOWPii,"aw",@nobits
	.sectionflags	@""
	.align	4
.nv.shared._Z11Monte_CarloP17curandStateXORWOWPii:
	.zero		2048


//--------------------- .nv.shared.reserved.0     --------------------------
	.section	.nv.shared.reserved.0,"aw",@nobits
	.weak		__nv_reservedSMEM_offset_0_alias
	.size		__nv_reservedSMEM_offset_0_alias, 0, 64
	.other		__nv_reservedSMEM_offset_0_alias,@"STO_CUDA_RESERVED_SHARED STV_DEFAULT"
__nv_reservedSMEM_offset_0_alias:
	.zero		0
	.zero		64


//--------------------- .nv.constant0._Z11Monte_CarloP17curandStateXORWOWPii --------------------------
	.section	.nv.constant0._Z11Monte_CarloP17curandStateXORWOWPii,"a",@progbits
	.sectionflags	@""
	.align	4
.nv.constant0._Z11Monte_CarloP17curandStateXORWOWPii:
	.zero		916


//--------------------- .nv.constant0._Z12setup_kernelP17curandStateXORWOW --------------------------
	.section	.nv.constant0._Z12setup_kernelP17curandStateXORWOW,"a",@progbits
	.sectionflags	@""
	.align	4
.nv.constant0._Z12setup_kernelP17curandStateXORWOW:
	.zero		904


//--------------------- SYMBOLS --------------------------

	.type		.nv.reservedSmem.offset0,@object
	.size		.nv.reservedSmem.offset0,0x4
	.type		.nv.reservedSmem.cap,@object
	.size		.nv.reservedSmem.cap,0x4
